def matmul_kernel(
    a_ptr,
    b_ptr,
    c_ptr,
    M,
    N,
    K,
    stride_am,
    stride_ak,
    stride_bk,
    stride_bn,
    stride_cm,
    stride_cn,
    BLOCK_M: tl.constexpr,
    BLOCK_N: tl.constexpr,
    BLOCK_K: tl.constexpr,
    GROUP_M: tl.constexpr,
):
    pid = tl.program_id(axis=0)
    num_pid_m = tl.cdiv(M, BLOCK_M)
    num_pid_n = tl.cdiv(N, BLOCK_N)
    num_pid_in_group = GROUP_M * num_pid_n
    group_id = pid // num_pid_in_group
    first_pid_m = group_id * GROUP_M
    group_size_m = min(num_pid_m - first_pid_m, GROUP_M)
    pid_m = first_pid_m + ((pid % num_pid_in_group) % group_size_m)
    pid_n = (pid % num_pid_in_group) // group_size_m

    offs_am = (pid_m * BLOCK_M + tl.arange(0, BLOCK_M)) % M
    offs_bn = (pid_n * BLOCK_N + tl.arange(0, BLOCK_N)) % N
    offs_k = tl.arange(0, BLOCK_K)
    a_ptrs = a_ptr + offs_am[:, None] * stride_am + offs_k[None, :] * stride_ak
    b_ptrs = b_ptr + offs_k[:, None] * stride_bk + offs_bn[None, :] * stride_bn

    acc = tl.zeros((BLOCK_M, BLOCK_N), dtype=tl.float32)
    for kk in range(0, tl.cdiv(K, BLOCK_K)):
        a = tl.load(a_ptrs, mask=offs_k[None, :] < K - kk * BLOCK_K, other=0.0)
        b = tl.load(b_ptrs, mask=offs_k[:, None] < K - kk * BLOCK_K, other=0.0)
        acc = tl.dot(a, b, acc)
        a_ptrs += BLOCK_K * stride_ak
        b_ptrs += BLOCK_K * stride_bk

    c = acc.to(c_ptr.dtype.element_ty)
    offs_cm = pid_m * BLOCK_M + tl.arange(0, BLOCK_M)
    offs_cn = pid_n * BLOCK_N + tl.arange(0, BLOCK_N)
    c_ptrs = c_ptr + offs_cm[:, None] * stride_cm + offs_cn[None, :] * stride_cn
    mask = (offs_cm[:, None] < M) & (offs_cn[None, :] < N)
    tl.store(c_ptrs, c, mask=mask)

# config = {"BLOCK_K": 32, "BLOCK_M": 64, "BLOCK_N": 512, "GROUP_M": 8, "arch": "sm_90", "dtype": "fp16", "num_ctas": 4, "num_stages": 3, "num_warps": 4}
# arch = sm_90


// ===== COMPILED SASS (sm_90a) =====

	.target	sm_90a

	.elftype	@"ET_EXEC"


//--------------------- .note.nv.tkinfo           --------------------------
	.section	.note.nv.tkinfo,"",@"SHT_NOTE"
	.sectionflags	@"SHF_NOTE_NV_TKINFO"
	.tkinfo
        /*0018*/ 	.word	0x00000002
        /*0030*/ 	.string	""
        /*0030*/ 	.string	"ptxas"
        /*0030*/ 	.string	"Cuda compilation tools, release 13.0, V13.0.88"
        /*0030*/ 	.string	"Build cuda_13.0.r13.0/compiler.36424714_0"
        /*0030*/ 	.string	"-v  -suppress-debug-info  -lineinfo  -arch sm_90a "



//--------------------- .note.nv.cuinfo           --------------------------
	.section	.note.nv.cuinfo,"",@"SHT_NOTE"
	.sectionflags	@"SHF_NOTE_NV_CUINFO"
        /*0018*/ 	.short	0x0002
        /*001a*/ 	.short	0x005a
        /*001c*/ 	.short	0x0082
	.zero		2


//--------------------- .nv.info                  --------------------------
	.section	.nv.info,"",@"SHT_CUDA_INFO"
	.align	4


	//----- nvinfo : EIATTR_REGCOUNT
	.align		4
        /*0000*/ 	.byte	0x04, 0x2f
        /*0002*/ 	.short	(.L_1 - .L_0)
	.align		4
.L_0:
        /*0004*/ 	.word	index@(matmul_kernel)
        /*0008*/ 	.word	0x000000ff


	//----- nvinfo : EIATTR_FRAME_SIZE
	.align		4
.L_1:
        /*000c*/ 	.byte	0x04, 0x11
        /*000e*/ 	.short	(.L_3 - .L_2)
	.align		4
.L_2:
        /*0010*/ 	.word	index@(matmul_kernel)
        /*0014*/ 	.word	0x00000000


	//----- nvinfo : EIATTR_MIN_STACK_SIZE
	.align		4
.L_3:
        /*0018*/ 	.byte	0x04, 0x12
        /*001a*/ 	.short	(.L_5 - .L_4)
	.align		4
.L_4:
        /*001c*/ 	.word	index@(matmul_kernel)
        /*0020*/ 	.word	0x00000000
.L_5:


//--------------------- .nv.compat                --------------------------
	.section	.nv.compat,"",@"SHT_CUDA_COMPAT_INFO"
	.align	4
        /*0000*/ 	.byte	0x02, 0x09, 0x01, 0x00, 0x02, 0x02, 0x04, 0x00, 0x02, 0x05, 0x05, 0x00, 0x03, 0x07, 0x01, 0x01
        /*0010*/ 	.byte	0x02, 0x03, 0x00, 0x00, 0x02, 0x06, 0x01, 0x00, 0x04, 0x0b, 0x08, 0x00, 0x00, 0x00, 0x00, 0x00
        /*0020*/ 	.byte	0x00, 0x00, 0x00, 0x00


//--------------------- .nv.info.matmul_kernel    --------------------------
	.section	.nv.info.matmul_kernel,"",@"SHT_CUDA_INFO"
	.sectionflags	@""
	.align	4


	//----- nvinfo : EIATTR_CUDA_API_VERSION
	.align		4
        /*0000*/ 	.byte	0x04, 0x37
        /*0002*/ 	.short	(.L_7 - .L_6)
.L_6:
        /*0004*/ 	.word	0x00000082


	//----- nvinfo : EIATTR_KPARAM_INFO
	.align		4
.L_7:
        /*0008*/ 	.byte	0x04, 0x17
        /*000a*/ 	.short	(.L_9 - .L_8)
.L_8:
        /*000c*/ 	.word	0x00000000
        /*0010*/ 	.short	0x000d
        /*0012*/ 	.short	0x0048
        /*0014*/ 	.byte	0x00, 0xf4, 0x21, 0x00


	//----- nvinfo : EIATTR_KPARAM_INFO
	.align		4
.L_9:
        /*0018*/ 	.byte	0x04, 0x17
        /*001a*/ 	.short	(.L_11 - .L_10)
.L_10:
        /*001c*/ 	.word	0x00000000
        /*0020*/ 	.short	0x000c
        /*0022*/ 	.short	0x0040
        /*0024*/ 	.byte	0x00, 0xf4, 0x21, 0x00


	//----- nvinfo : EIATTR_KPARAM_INFO
	.align		4
.L_11:
        /*0028*/ 	.byte	0x04, 0x17
        /*002a*/ 	.short	(.L_13 - .L_12)
.L_12:
        /*002c*/ 	.word	0x00000000
        /*0030*/ 	.short	0x000b
        /*0032*/ 	.short	0x0038
        /*0034*/ 	.byte	0x00, 0xf0, 0x11, 0x00


	//----- nvinfo : EIATTR_KPARAM_INFO
	.align		4
.L_13:
        /*0038*/ 	.byte	0x04, 0x17
        /*003a*/ 	.short	(.L_15 - .L_14)
.L_14:
        /*003c*/ 	.word	0x00000000
        /*0040*/ 	.short	0x000a
        /*0042*/ 	.short	0x0034
        /*0044*/ 	.byte	0x00, 0xf0, 0x11, 0x00


	//----- nvinfo : EIATTR_KPARAM_INFO
	.align		4
.L_15:
        /*0048*/ 	.byte	0x04, 0x17
        /*004a*/ 	.short	(.L_17 - .L_16)
.L_16:
        /*004c*/ 	.word	0x00000000
        /*0050*/ 	.short	0x0009
        /*0052*/ 	.short	0x0030
        /*0054*/ 	.byte	0x00, 0xf0, 0x11, 0x00


	//----- nvinfo : EIATTR_KPARAM_INFO
	.align		4
.L_17:
        /*0058*/ 	.byte	0x04, 0x17
        /*005a*/ 	.short	(.L_19 - .L_18)
.L_18:
        /*005c*/ 	.word	0x00000000
        /*0060*/ 	.short	0x0008
        /*0062*/ 	.short	0x002c
        /*0064*/ 	.byte	0x00, 0xf0, 0x11, 0x00


	//----- nvinfo : EIATTR_KPARAM_INFO
	.align		4
.L_19:
        /*0068*/ 	.byte	0x04, 0x17
        /*006a*/ 	.short	(.L_21 - .L_20)
.L_20:
        /*006c*/ 	.word	0x00000000
        /*0070*/ 	.short	0x0007
        /*0072*/ 	.short	0x0028
        /*0074*/ 	.byte	0x00, 0xf0, 0x11, 0x00


	//----- nvinfo : EIATTR_KPARAM_INFO
	.align		4
.L_21:
        /*0078*/ 	.byte	0x04, 0x17
        /*007a*/ 	.short	(.L_23 - .L_22)
.L_22:
        /*007c*/ 	.word	0x00000000
        /*0080*/ 	.short	0x0006
        /*0082*/ 	.short	0x0024
        /*0084*/ 	.byte	0x00, 0xf0, 0x11, 0x00


	//----- nvinfo : EIATTR_KPARAM_INFO
	.align		4
.L_23:
        /*0088*/ 	.byte	0x04, 0x17
        /*008a*/ 	.short	(.L_25 - .L_24)
.L_24:
        /*008c*/ 	.word	0x00000000
        /*0090*/ 	.short	0x0005
        /*0092*/ 	.short	0x0020
        /*0094*/ 	.byte	0x00, 0xf0, 0x11, 0x00


	//----- nvinfo : EIATTR_KPARAM_INFO
	.align		4
.L_25:
        /*0098*/ 	.byte	0x04, 0x17
        /*009a*/ 	.short	(.L_27 - .L_26)
.L_26:
        /*009c*/ 	.word	0x00000000
        /*00a0*/ 	.short	0x0004
        /*00a2*/ 	.short	0x001c
        /*00a4*/ 	.byte	0x00, 0xf0, 0x11, 0x00


	//----- nvinfo : EIATTR_KPARAM_INFO
	.align		4
.L_27:
        /*00a8*/ 	.byte	0x04, 0x17
        /*00aa*/ 	.short	(.L_29 - .L_28)
.L_28:
        /*00ac*/ 	.word	0x00000000
        /*00b0*/ 	.short	0x0003
        /*00b2*/ 	.short	0x0018
        /*00b4*/ 	.byte	0x00, 0xf0, 0x11, 0x00


	//----- nvinfo : EIATTR_KPARAM_INFO
	.align		4
.L_29:
        /*00b8*/ 	.byte	0x04, 0x17
        /*00ba*/ 	.short	(.L_31 - .L_30)
.L_30:
        /*00bc*/ 	.word	0x00000000
        /*00c0*/ 	.short	0x0002
        /*00c2*/ 	.short	0x0010
        /*00c4*/ 	.byte	0x00, 0xf4, 0x21, 0x00


	//----- nvinfo : EIATTR_KPARAM_INFO
	.align		4
.L_31:
        /*00c8*/ 	.byte	0x04, 0x17
        /*00ca*/ 	.short	(.L_33 - .L_32)
.L_32:
        /*00cc*/ 	.word	0x00000000
        /*00d0*/ 	.short	0x0001
        /*00d2*/ 	.short	0x0008
        /*00d4*/ 	.byte	0x00, 0xf4, 0x21, 0x00


	//----- nvinfo : EIATTR_KPARAM_INFO
	.align		4
.L_33:
        /*00d8*/ 	.byte	0x04, 0x17
        /*00da*/ 	.short	(.L_35 - .L_34)
.L_34:
        /*00dc*/ 	.word	0x00000000
        /*00e0*/ 	.short	0x0000
        /*00e2*/ 	.short	0x0000
        /*00e4*/ 	.byte	0x00, 0xf4, 0x21, 0x00


	//----- nvinfo : EIATTR_EXPLICIT_CLUSTER
	.align		4
.L_35:
        /*00e8*/ 	.byte	0x01, 0x3e
	.zero		2


	//----- nvinfo : EIATTR_CTA_PER_CLUSTER
	.align		4
        /*00ec*/ 	.byte	0x04, 0x3d
        /*00ee*/ 	.short	(.L_37 - .L_36)
.L_36:
        /*00f0*/ 	.word	0x00000004
        /*00f4*/ 	.word	0x00000001
        /*00f8*/ 	.word	0x00000001


	//----- nvinfo : EIATTR_SPARSE_MMA_MASK
	.align		4
.L_37:
        /*00fc*/ 	.byte	0x03, 0x50
        /*00fe*/ 	.short	0x0000


	//----- nvinfo : EIATTR_MAXREG_COUNT
	.align		4
        /*0100*/ 	.byte	0x03, 0x1b
        /*0102*/ 	.short	0x00ff


	//----- nvinfo : EIATTR_NUM_BARRIERS
	.align		4
        /*0104*/ 	.byte	0x02, 0x4c
        /*0106*/ 	.byte	0x01
	.zero		1


	//----- nvinfo : EIATTR_MERCURY_ISA_VERSION
	.align		4
        /*0108*/ 	.byte	0x03, 0x5f
        /*010a*/ 	.short	0x0101


	//----- nvinfo : EIATTR_EXIT_INSTR_OFFSETS
	.align		4
        /*010c*/ 	.byte	0x04, 0x1c
        /*010e*/ 	.short	(.L_39 - .L_38)


	//   ....[0]....
.L_38:
        /*0110*/ 	.word	0x00006240


	//   ....[1]....
        /*0114*/ 	.word	0x00006270


	//----- nvinfo : EIATTR_REQNTID
	.align		4
.L_39:
        /*0118*/ 	.byte	0x04, 0x10
        /*011a*/ 	.short	(.L_41 - .L_40)
.L_40:
        /*011c*/ 	.word	0x00000080
        /*0120*/ 	.word	0x00000001
        /*0124*/ 	.word	0x00000001


	//----- nvinfo : EIATTR_CBANK_PARAM_SIZE
	.align		4
.L_41:
        /*0128*/ 	.byte	0x03, 0x19
        /*012a*/ 	.short	0x0050


	//----- nvinfo : EIATTR_PARAM_CBANK
	.align		4
        /*012c*/ 	.byte	0x04, 0x0a
        /*012e*/ 	.short	(.L_43 - .L_42)
	.align		4
.L_42:
        /*0130*/ 	.word	index@(.nv.constant0.matmul_kernel)
        /*0134*/ 	.short	0x0210
        /*0136*/ 	.short	0x0050


	//----- nvinfo : EIATTR_SW_WAR
	.align		4
.L_43:
        /*0138*/ 	.byte	0x04, 0x36
        /*013a*/ 	.short	(.L_45 - .L_44)
.L_44:
        /*013c*/ 	.word	0x00000008
.L_45:


//--------------------- .nv.callgraph             --------------------------
	.section	.nv.callgraph,"",@"SHT_CUDA_CALLGRAPH"
	.align	4
	.sectionentsize	8
	.align		4
        /*0000*/ 	.word	0x00000000
	.align		4
        /*0004*/ 	.word	0xffffffff
	.align		4
        /*0008*/ 	.word	0x00000000
	.align		4
        /*000c*/ 	.word	0xfffffffe
	.align		4
        /*0010*/ 	.word	0x00000000
	.align		4
        /*0014*/ 	.word	0xfffffffd
	.align		4
        /*0018*/ 	.word	0x00000000
	.align		4
        /*001c*/ 	.word	0xfffffffc


//--------------------- .text.matmul_kernel       --------------------------
	.section	.text.matmul_kernel,"ax",@progbits
	.align	128
        .global         matmul_kernel
        .type           matmul_kernel,@function
        .size           matmul_kernel,(.L_x_3 - matmul_kernel)
        .other          matmul_kernel,@"STO_CUDA_ENTRY STV_DEFAULT"
matmul_kernel:
.text.matmul_kernel:
[----:B------:R-:W-:Y:S08]  /*0000*/  LDC R1, c[0x0][0x28] ;  /* 0x00000a00ff017b82 */ /* 0x000ff00000000800 */
[----:B------:R-:W0:Y:S01]  /*0010*/  LDC.64 R46, c[0x0][0x228] ;  /* 0x00008a00ff2e7b82 */ /* 0x000e220000000a00 */
[----:B------:R-:W-:Y:S01]  /*0020*/  UMOV UR5, 0x400 ;  /* 0x0000040000057882 */ /* 0x000fe20000000000 */
[----:B------:R-:W-:Y:S01]  /*0030*/  ULDC.64 UR16, c[0x0][0x208] ;  /* 0x0000820000107ab9 */ /* 0x000fe20000000a00 */
[----:B------:R-:W-:-:S02]  /*0040*/  CS2R R32, SRZ ;  /* 0x0000000000207805 */ /* 0x000fc4000001ff00 */
[----:B------:R-:W-:Y:S02]  /*0050*/  CS2R R34, SRZ ;  /* 0x0000000000227805 */ /* 0x000fe4000001ff00 */
[----:B------:R-:W-:Y:S02]  /*0060*/  CS2R R40, SRZ ;  /* 0x0000000000287805 */ /* 0x000fe4000001ff00 */
[----:B------:R-:W-:Y:S02]  /*0070*/  CS2R R42, SRZ ;  /* 0x00000000002a7805 */ /* 0x000fe4000001ff00 */
[----:B------:R-:W-:Y:S01]  /*0080*/  CS2R R48, SRZ ;  /* 0x0000000000307805 */ /* 0x000fe2000001ff00 */
[----:B------:R-:W1:Y:S01]  /*0090*/  S2UR UR4, SR_CTAID.X ;  /* 0x00000000000479c3 */ /* 0x000e620000002500 */
[----:B------:R-:W-:Y:S02]  /*00a0*/  CS2R R50, SRZ ;  /* 0x0000000000327805 */ /* 0x000fe4000001ff00 */
[----:B------:R-:W-:-:S02]  /*00b0*/  CS2R R56, SRZ ;  /* 0x0000000000387805 */ /* 0x000fc4000001ff00 */
[----:B------:R-:W-:Y:S02]  /*00c0*/  CS2R R58, SRZ ;  /* 0x00000000003a7805 */ /* 0x000fe4000001ff00 */
[----:B------:R-:W-:Y:S02]  /*00d0*/  CS2R R64, SRZ ;  /* 0x0000000000407805 */ /* 0x000fe4000001ff00 */
[----:B------:R-:W-:Y:S02]  /*00e0*/  CS2R R66, SRZ ;  /* 0x0000000000427805 */ /* 0x000fe4000001ff00 */
[----:B------:R-:W-:Y:S02]  /*00f0*/  CS2R R72, SRZ ;  /* 0x0000000000487805 */ /* 0x000fe4000001ff00 */
[----:B------:R-:W-:Y:S01]  /*0100*/  CS2R R74, SRZ ;  /* 0x00000000004a7805 */ /* 0x000fe2000001ff00 */
[----:B------:R-:W2:Y:S01]  /*0110*/  LDC R101, c[0x0][0x230] ;  /* 0x00008c00ff657b82 */ /* 0x000ea20000000800 */
[----:B------:R-:W-:-:S02]  /*0120*/  CS2R R80, SRZ ;  /* 0x0000000000507805 */ /* 0x000fc4000001ff00 */
[----:B------:R-:W-:Y:S01]  /*0130*/  CS2R R82, SRZ ;  /* 0x0000000000527805 */ /* 0x000fe2000001ff00 */
[----:B0-----:R-:W-:-:S04]  /*0140*/  VIADD R0, R47, 0x1ff ;  /* 0x000001ff2f007836 */ /* 0x001fc80000000000 */
[----:B------:R-:W0:Y:S01]  /*0150*/  S2UR UR13, SR_CgaCtaId ;  /* 0x00000000000d79c3 */ /* 0x000e220000008800 */
[----:B------:R-:W-:Y:S02]  /*0160*/  SHF.R.S32.HI R3, RZ, 0x1f, R0 ;  /* 0x0000001fff037819 */ /* 0x000fe40000011400 */
[----:B-1----:R-:W-:Y:S01]  /*0170*/  I2FP.F32.U32 R5, UR4 ;  /* 0x0000000400057c45 */ /* 0x002fe20008201000 */
[----:B------:R-:W-:Y:S01]  /*0180*/  ULDC UR4, c[0x0][0x150] ;  /* 0x0000540000047ab9 */ /* 0x000fe20000000800 */
[----:B------:R-:W-:-:S03]  /*0190*/  LEA.HI R3, R3, R0, RZ, 0x9 ;  /* 0x0000000003037211 */ /* 0x000fc600078f48ff */
[----:B------:R-:W-:Y:S01]  /*01a0*/  FMUL R5, R5, UR4 ;  /* 0x0000000405057c20 */ /* 0x000fe20008400000 */
[----:B------:R-:W-:Y:S01]  /*01b0*/  SHF.R.S32.HI R3, RZ, 0x9, R3 ;  /* 0x00000009ff037819 */ /* 0x000fe20000011403 */
[----:B--2---:R-:W-:-:S04]  /*01c0*/  VIADD R101, R101, 0x1f ;  /* 0x0000001f65657836 */ /* 0x004fc80000000000 */
[----:B------:R-:W-:Y:S01]  /*01d0*/  IMAD.SHL.U32 R4, R3, 0x8, RZ ;  /* 0x0000000803047824 */ /* 0x000fe200078e00ff */
[----:B------:R-:W1:Y:S04]  /*01e0*/  F2I.U32.TRUNC.NTZ R5, R5 ;  /* 0x0000000500057305 */ /* 0x000e68000020f000 */
[----:B------:R-:W-:Y:S01]  /*01f0*/  IABS R7, R4 ;  /* 0x0000000400077213 */ /* 0x000fe20000000000 */
[----:B0-----:R-:W-:Y:S02]  /*0200*/  USHF.L.U32 UR4, UR13, 0x7, URZ ;  /* 0x000000070d047899 */ /* 0x001fe4000800063f */
[----:B------:R-:W-:Y:S01]  /*0210*/  ULEA UR13, UR13, UR5, 0x18 ;  /* 0x000000050d0d7291 */ /* 0x000fe2000f8ec03f */
[----:B------:R-:W0:Y:S01]  /*0220*/  I2F.RP R0, R7 ;  /* 0x0000000700007306 */ /* 0x000e220000209400 */
[----:B------:R-:W-:Y:S01]  /*0230*/  ULOP3.LUT UR12, UR4, 0x180, URZ, 0xc0, !UPT ;  /* 0x00000180040c7892 */ /* 0x000fe2000f8ec03f */
[----:B-1----:R-:W-:-:S06]  /*0240*/  IABS R11, R5 ;  /* 0x00000005000b7213 */ /* 0x002fcc0000000000 */
[----:B0-----:R-:W0:Y:S02]  /*0250*/  MUFU.RCP R0, R0 ;  /* 0x0000000000007308 */ /* 0x001e240000001000 */
[----:B0-----:R-:W-:Y:S01]  /*0260*/  VIADD R2, R0, 0xffffffe ;  /* 0x0ffffffe00027836 */ /* 0x001fe20000000000 */
[----:B------:R-:W-:-:S05]  /*0270*/  IABS R0, R4 ;  /* 0x0000000400007213 */ /* 0x000fca0000000000 */
[----:B------:R0:W1:Y:S01]  /*0280*/  F2I.FTZ.U32.TRUNC.NTZ R3, R2 ;  /* 0x0000000200037305 */ /* 0x000062000021f000 */
[----:B------:R-:W-:Y:S02]  /*0290*/  IMAD.MOV R0, RZ, RZ, -R0 ;  /* 0x000000ffff007224 */ /* 0x000fe400078e0a00 */
[----:B0-----:R-:W-:Y:S02]  /*02a0*/  IMAD.MOV.U32 R2, RZ, RZ, RZ ;  /* 0x000000ffff027224 */ /* 0x001fe400078e00ff */
[----:B-1----:R-:W-:-:S04]  /*02b0*/  IMAD.MOV R6, RZ, RZ, -R3 ;  /* 0x000000ffff067224 */ /* 0x002fc800078e0a03 */
[----:B------:R-:W-:-:S04]  /*02c0*/  IMAD R9, R6, R7, RZ ;  /* 0x0000000706097224 */ /* 0x000fc800078e02ff */
[----:B------:R-:W-:-:S06]  /*02d0*/  IMAD.HI.U32 R2, R3, R9, R2 ;  /* 0x0000000903027227 */ /* 0x000fcc00078e0002 */
[----:B------:R-:W-:-:S04]  /*02e0*/  IMAD.HI.U32 R2, R2, R11, RZ ;  /* 0x0000000b02027227 */ /* 0x000fc800078e00ff */
[----:B------:R-:W-:-:S05]  /*02f0*/  IMAD R0, R2, R0, R11 ;  /* 0x0000000002007224 */ /* 0x000fca00078e020b */
[----:B------:R-:W-:-:S13]  /*0300*/  ISETP.GT.U32.AND P1, PT, R7, R0, PT ;  /* 0x000000000700720c */ /* 0x000fda0003f24070 */
[----:B------:R-:W-:Y:S02]  /*0310*/  @!P1 IMAD.IADD R0, R0, 0x1, -R7 ;  /* 0x0000000100009824 */ /* 0x000fe400078e0a07 */
[----:B------:R-:W-:Y:S01]  /*0320*/  @!P1 VIADD R2, R2, 0x1 ;  /* 0x0000000102029836 */ /* 0x000fe20000000000 */
[----:B------:R-:W-:Y:S02]  /*0330*/  ISETP.NE.AND P1, PT, R4, RZ, PT ;  /* 0x000000ff0400720c */ /* 0x000fe40003f25270 */
[----:B------:R-:W-:Y:S02]  /*0340*/  ISETP.GE.U32.AND P0, PT, R0, R7, PT ;  /* 0x000000070000720c */ /* 0x000fe40003f06070 */
[----:B------:R-:W-:-:S04]  /*0350*/  LOP3.LUT R0, R5, R4, RZ, 0x3c, !PT ;  /* 0x0000000405007212 */ /* 0x000fc800078e3cff */
[----:B------:R-:W-:Y:S01]  /*0360*/  ISETP.GE.AND P2, PT, R0, RZ, PT ;  /* 0x000000ff0000720c */ /* 0x000fe20003f46270 */
[----:B------:R-:W-:-:S05]  /*0370*/  VIADD R0, R46, 0x3f ;  /* 0x0000003f2e007836 */ /* 0x000fca0000000000 */
[----:B------:R-:W-:Y:S01]  /*0380*/  SHF.R.S32.HI R3, RZ, 0x1f, R0 ;  /* 0x0000001fff037819 */ /* 0x000fe20000011400 */
[----:B------:R-:W-:-:S03]  /*0390*/  @P0 VIADD R2, R2, 0x1 ;  /* 0x0000000102020836 */ /* 0x000fc60000000000 */
[----:B------:R-:W-:-:S03]  /*03a0*/  LEA.HI R3, R3, R0, RZ, 0x6 ;  /* 0x0000000003037211 */ /* 0x000fc600078f30ff */
[----:B------:R-:W-:Y:S01]  /*03b0*/  @!P2 IMAD.MOV R2, RZ, RZ, -R2 ;  /* 0x000000ffff02a224 */ /* 0x000fe200078e0a02 */
[----:B------:R-:W-:-:S05]  /*03c0*/  @!P1 LOP3.LUT R2, RZ, R4, RZ, 0x33, !PT ;  /* 0x00000004ff029212 */ /* 0x000fca00078e33ff */
[----:B------:R-:W-:Y:S02]  /*03d0*/  IMAD.SHL.U32 R6, R2, 0x8, RZ ;  /* 0x0000000802067824 */ /* 0x000fe400078e00ff */
[----:B------:R-:W-:-:S03]  /*03e0*/  IMAD.MOV R2, RZ, RZ, -R2 ;  /* 0x000000ffff027224 */ /* 0x000fc600078e0a02 */
[----:B------:R-:W-:Y:S01]  /*03f0*/  LEA.HI.SX32 R3, R3, -R6, 0x1a ;  /* 0x8000000603037211 */ /* 0x000fe200078fd2ff */
[----:B------:R-:W-:-:S03]  /*0400*/  IMAD R8, R4, R2, R5 ;  /* 0x0000000204087224 */ /* 0x000fc600078e0205 */
[----:B------:R-:W-:-:S04]  /*0410*/  VIMNMX R11, R3, 0x8, PT ;  /* 0x00000008030b7848 */ /* 0x000fc80003fe0100 */
[-C--:B------:R-:W-:Y:S02]  /*0420*/  IABS R7, R11.reuse ;  /* 0x0000000b00077213 */ /* 0x080fe40000000000 */
[----:B------:R-:W-:Y:S02]  /*0430*/  IABS R4, R11 ;  /* 0x0000000b00047213 */ /* 0x000fe40000000000 */
[----:B------:R-:W0:Y:S08]  /*0440*/  I2F.RP R0, R7 ;  /* 0x0000000700007306 */ /* 0x000e300000209400 */
[----:B0-----:R-:W0:Y:S02]  /*0450*/  MUFU.RCP R0, R0 ;  /* 0x0000000000007308 */ /* 0x001e240000001000 */
[----:B0-----:R-:W-:-:S02]  /*0460*/  VIADD R3, R0, 0xffffffe ;  /* 0x0ffffffe00037836 */ /* 0x001fc40000000000 */
[----:B------:R-:W-:-:S04]  /*0470*/  IMAD.MOV R0, RZ, RZ, -R4 ;  /* 0x000000ffff007224 */ /* 0x000fc800078e0a04 */
[----:B------:R-:W0:Y:S02]  /*0480*/  F2I.FTZ.U32.TRUNC.NTZ R3, R3 ;  /* 0x0000000300037305 */ /* 0x000e24000021f000 */
[----:B0-----:R-:W-:-:S04]  /*0490*/  IMAD.MOV R9, RZ, RZ, -R3 ;  /* 0x000000ffff097224 */ /* 0x001fc800078e0a03 */
[----:B------:R-:W-:Y:S01]  /*04a0*/  IMAD.MOV.U32 R2, RZ, RZ, R9 ;  /* 0x000000ffff027224 */ /* 0x000fe200078e0009 */
[----:B------:R-:W-:-:S03]  /*04b0*/  IABS R9, R8 ;  /* 0x0000000800097213 */ /* 0x000fc60000000000 */
[----:B------:R-:W-:Y:S02]  /*04c0*/  IMAD R5, R2, R7, RZ ;  /* 0x0000000702057224 */ /* 0x000fe400078e02ff */
[----:B------:R-:W-:-:S04]  /*04d0*/  IMAD.MOV.U32 R2, RZ, RZ, RZ ;  /* 0x000000ffff027224 */ /* 0x000fc800078e00ff */
[----:B------:R-:W-:Y:S01]  /*04e0*/  IMAD.HI.U32 R2, R3, R5, R2 ;  /* 0x0000000503027227 */ /* 0x000fe200078e0002 */
[----:B------:R-:W-:-:S04]  /*04f0*/  LOP3.LUT R3, R8, R11, RZ, 0x3c, !PT ;  /* 0x0000000b08037212 */ /* 0x000fc800078e3cff */
[----:B------:R-:W-:Y:S01]  /*0500*/  ISETP.GE.AND P2, PT, R3, RZ, PT ;  /* 0x000000ff0300720c */ /* 0x000fe20003f46270 */
[----:B------:R-:W-:-:S04]  /*0510*/  IMAD.HI.U32 R2, R2, R9, RZ ;  /* 0x0000000902027227 */ /* 0x000fc800078e00ff */
[----:B------:R-:W-:-:S05]  /*0520*/  IMAD R0, R2, R0, R9 ;  /* 0x0000000002007224 */ /* 0x000fca00078e0209 */
[----:B------:R-:W-:-:S13]  /*0530*/  ISETP.GT.U32.AND P1, PT, R7, R0, PT ;  /* 0x000000000700720c */ /* 0x000fda0003f24070 */
[----:B------:R-:W-:Y:S02]  /*0540*/  @!P1 IMAD.IADD R0, R0, 0x1, -R7 ;  /* 0x0000000100009824 */ /* 0x000fe400078e0a07 */
[----:B------:R-:W-:Y:S01]  /*0550*/  @!P1 VIADD R2, R2, 0x1 ;  /* 0x0000000102029836 */ /* 0x000fe20000000000 */
[----:B------:R-:W-:Y:S02]  /*0560*/  ISETP.NE.AND P1, PT, R11, RZ, PT ;  /* 0x000000ff0b00720c */ /* 0x000fe40003f25270 */
[----:B------:R-:W-:Y:S02]  /*0570*/  ISETP.GE.U32.AND P0, PT, R0, R7, PT ;  /* 0x000000070000720c */ /* 0x000fe40003f06070 */
[----:B------:R-:W0:Y:S11]  /*0580*/  S2R R0, SR_TID.X ;  /* 0x0000000000007919 */ /* 0x000e360000002100 */
[----:B------:R-:W-:Y:S01]  /*0590*/  @P0 VIADD R2, R2, 0x1 ;  /* 0x0000000102020836 */ /* 0x000fe20000000000 */
[----:B------:R-:W-:-:S03]  /*05a0*/  ISETP.GE.AND P0, PT, R101, 0x20, PT ;  /* 0x000000206500780c */ /* 0x000fc60003f06270 */
[----:B------:R-:W-:-:S04]  /*05b0*/  IMAD.MOV.U32 R4, RZ, RZ, R2 ;  /* 0x000000ffff047224 */ /* 0x000fc800078e0002 */
[----:B------:R-:W-:Y:S01]  /*05c0*/  @!P2 IMAD.MOV R4, RZ, RZ, -R4 ;  /* 0x000000ffff04a224 */ /* 0x000fe200078e0a04 */
[----:B------:R-:W-:-:S05]  /*05d0*/  @!P1 LOP3.LUT R4, RZ, R11, RZ, 0x33, !PT ;  /* 0x0000000bff049212 */ /* 0x000fca00078e33ff */
[----:B------:R-:W-:Y:S02]  /*05e0*/  IMAD.MOV R2, RZ, RZ, -R4 ;  /* 0x000000ffff027224 */ /* 0x000fe400078e0a04 */
[----:B------:R-:W-:Y:S02]  /*05f0*/  IMAD.SHL.U32 R4, R4, 0x200, RZ ;  /* 0x0000020004047824 */ /* 0x000fe400078e00ff */
[----:B------:R-:W-:Y:S01]  /*0600*/  IMAD R2, R11, R2, R8 ;  /* 0x000000020b027224 */ /* 0x000fe200078e0208 */
[----:B------:R-:W-:Y:S02]  /*0610*/  CS2R R8, SRZ ;  /* 0x0000000000087805 */ /* 0x000fe4000001ff00 */
[----:B------:R-:W-:Y:S02]  /*0620*/  CS2R R10, SRZ ;  /* 0x00000000000a7805 */ /* 0x000fe4000001ff00 */
[----:B0-----:R-:W-:Y:S01]  /*0630*/  LOP3.LUT R3, R0, 0x3f, RZ, 0xc0, !PT ;  /* 0x0000003f00037812 */ /* 0x001fe200078ec0ff */
[----:B------:R-:W-:-:S04]  /*0640*/  IMAD.IADD R2, R6, 0x1, R2 ;  /* 0x0000000106027824 */ /* 0x000fc800078e0202 */
[----:B------:R-:W-:Y:S01]  /*0650*/  IMAD R2, R2, 0x40, R3 ;  /* 0x0000004002027824 */ /* 0x000fe200078e0203 */
[----:B------:R-:W-:-:S04]  /*0660*/  SHF.R.U32.HI R3, RZ, 0x6, R0 ;  /* 0x00000006ff037819 */ /* 0x000fc80000011600 */
[----:B------:R-:W-:Y:S01]  /*0670*/  SGXT.U32 R3, R3, 0x1 ;  /* 0x000000010303781a */ /* 0x000fe20000000000 */
[----:B------:R-:W-:Y:S06]  /*0680*/  @!P0 BRA `(.L_x_0) ;  /* 0x0000003c00b08947 */ /* 0x000fec0003800000 */
[----:B------:R-:W-:Y:S01]  /*0690*/  IABS R15, R46 ;  /* 0x0000002e000f7213 */ /* 0x000fe20000000000 */
[----:B------:R-:W-:Y:S01]  /*06a0*/  ULDC UR4, c[0x0][0x234] ;  /* 0x00008d0000047ab9 */ /* 0x000fe20000000800 */
[----:B------:R-:W-:Y:S01]  /*06b0*/  IABS R6, R47 ;  /* 0x0000002f00067213 */ /* 0x000fe20000000000 */
[----:B------:R-:W-:Y:S01]  /*06c0*/  ULDC.64 UR6, c[0x0][0x210] ;  /* 0x0000840000067ab9 */ /* 0x000fe20000000a00 */
[----:B------:R-:W0:Y:S01]  /*06d0*/  I2F.RP R7, R15 ;  /* 0x0000000f00077306 */ /* 0x000e220000209400 */
[----:B------:R-:W-:Y:S01]  /*06e0*/  ISETP.GE.AND P4, PT, R2, RZ, PT ;  /* 0x000000ff0200720c */ /* 0x000fe20003f86270 */
[----:B------:R-:W-:Y:S01]  /*06f0*/  ULDC UR5, c[0x0][0x240] ;  /* 0x0000900000057ab9 */ /* 0x000fe20000000800 */
[----:B------:R-:W1:Y:S01]  /*0700*/  LDC R90, c[0x0][0x238] ;  /* 0x00008e00ff5a7b82 */ /* 0x000e620000000800 */
[----:B------:R-:W-:Y:S02]  /*0710*/  LOP3.LUT R106, R3, 0x4, RZ, 0xfc, !PT ;  /* 0x00000004036a7812 */ /* 0x000fe400078efcff */
[----:B------:R-:W-:-:S02]  /*0720*/  CS2R R72, SRZ ;  /* 0x0000000000487805 */ /* 0x000fc4000001ff00 */
[C---:B------:R-:W-:Y:S02]  /*0730*/  LOP3.LUT R107, R3.reuse, 0x6, RZ, 0xfc, !PT ;  /* 0x00000006036b7812 */ /* 0x040fe400078efcff */
[----:B------:R-:W-:Y:S01]  /*0740*/  CS2R R74, SRZ ;  /* 0x00000000004a7805 */ /* 0x000fe2000001ff00 */
[----:B------:R-:W2:Y:S01]  /*0750*/  I2F.RP R5, R6 ;  /* 0x0000000600057306 */ /* 0x000ea20000209400 */
[C---:B------:R-:W-:Y:S02]  /*0760*/  LOP3.LUT R108, R3.reuse, 0x8, RZ, 0xfc, !PT ;  /* 0x00000008036c7812 */ /* 0x040fe400078efcff */
[----:B------:R-:W-:Y:S02]  /*0770*/  CS2R R76, SRZ ;  /* 0x00000000004c7805 */ /* 0x000fe4000001ff00 */
[----:B------:R-:W-:Y:S02]  /*0780*/  LOP3.LUT R109, R3, 0xa, RZ, 0xfc, !PT ;  /* 0x0000000a036d7812 */ /* 0x000fe400078efcff */
[----:B------:R-:W-:-:S02]  /*0790*/  CS2R R78, SRZ ;  /* 0x00000000004e7805 */ /* 0x000fc4000001ff00 */
[----:B------:R-:W-:Y:S02]  /*07a0*/  LEA.HI R103, R0, 0xe, RZ, 0x1a ;  /* 0x0000000e00677811 */ /* 0x000fe400078fd0ff */
[----:B------:R-:W-:Y:S02]  /*07b0*/  CS2R R80, SRZ ;  /* 0x0000000000507805 */ /* 0x000fe4000001ff00 */
[C---:B------:R-:W-:Y:S01]  /*07c0*/  LOP3.LUT R102, R3.reuse, 0x10, RZ, 0xfc, !PT ;  /* 0x0000001003667812 */ /* 0x040fe200078efcff */
[----:B0-----:R-:W0:Y:S01]  /*07d0*/  MUFU.RCP R7, R7 ;  /* 0x0000000700077308 */ /* 0x001e220000001000 */
[C---:B------:R-:W-:Y:S02]  /*07e0*/  LOP3.LUT R100, R3.reuse, 0x14, RZ, 0xfc, !PT ;  /* 0x0000001403647812 */ /* 0x040fe400078efcff */
[----:B------:R-:W-:Y:S02]  /*07f0*/  CS2R R82, SRZ ;  /* 0x0000000000527805 */ /* 0x000fe4000001ff00 */
[----:B------:R-:W-:-:S02]  /*0800*/  LOP3.LUT R99, R3, 0x16, RZ, 0xfc, !PT ;  /* 0x0000001603637812 */ /* 0x000fc400078efcff */
[----:B------:R-:W-:Y:S02]  /*0810*/  CS2R R84, SRZ ;  /* 0x0000000000547805 */ /* 0x000fe4000001ff00 */
[C---:B------:R-:W-:Y:S02]  /*0820*/  LOP3.LUT R97, R3.reuse, 0x18, RZ, 0xfc, !PT ;  /* 0x0000001803617812 */ /* 0x040fe400078efcff */
[----:B------:R-:W-:Y:S02]  /*0830*/  CS2R R86, SRZ ;  /* 0x0000000000567805 */ /* 0x000fe4000001ff00 */
[C---:B------:R-:W-:Y:S01]  /*0840*/  LOP3.LUT R96, R3.reuse, 0x1a, RZ, 0xfc, !PT ;  /* 0x0000001a03607812 */ /* 0x040fe200078efcff */
[----:B--2---:R-:W2:Y:S01]  /*0850*/  MUFU.RCP R5, R5 ;  /* 0x0000000500057308 */ /* 0x004ea20000001000 */
[----:B------:R-:W-:Y:S01]  /*0860*/  LOP3.LUT R95, R3, 0x1c, RZ, 0xfc, !PT ;  /* 0x0000001c035f7812 */ /* 0x000fe200078efcff */
[----:B------:R-:W-:Y:S01]  /*0870*/  UMOV UR8, 0x80 ;  /* 0x0000008000087882 */ /* 0x000fe20000000000 */
[----:B------:R-:W-:Y:S01]  /*0880*/  LEA.HI R98, R0, 0x1e, RZ, 0x1a ;  /* 0x0000001e00627811 */ /* 0x000fe200078fd0ff */
[-C--:B-1----:R-:W-:Y:S01]  /*0890*/  IMAD R91, R108, R90.reuse, RZ ;  /* 0x0000005a6c5b7224 */ /* 0x082fe200078e02ff */
[----:B------:R-:W-:Y:S01]  /*08a0*/  LOP3.LUT R104, R0, 0x1f, RZ, 0xc0, !PT ;  /* 0x0000001f00687812 */ /* 0x000fe200078ec0ff */
[-C--:B------:R-:W-:Y:S01]  /*08b0*/  IMAD R88, R107, R90.reuse, RZ ;  /* 0x0000005a6b587224 */ /* 0x080fe200078e02ff */
[----:B------:R-:W-:Y:S01]  /*08c0*/  LOP3.LUT R105, R3, 0x2, RZ, 0xfc, !PT ;  /* 0x0000000203697812 */ /* 0x000fe200078efcff */
[----:B------:R-:W-:Y:S01]  /*08d0*/  IMAD R89, R106, R90, RZ ;  /* 0x0000005a6a597224 */ /* 0x000fe200078e02ff */
[----:B------:R-:W-:Y:S01]  /*08e0*/  UMOV UR9, 0x40000040 ;  /* 0x4000004000097882 */ /* 0x000fe20000000000 */
[----:B0-----:R-:W-:Y:S01]  /*08f0*/  VIADD R10, R7, 0xffffffe ;  /* 0x0ffffffe070a7836 */ /* 0x001fe20000000000 */
[----:B------:R-:W-:Y:S01]  /*0900*/  SHF.R.U32.HI R7, RZ, 0x5, R0 ;  /* 0x00000005ff077819 */ /* 0x000fe20000011600 */
[----:B------:R-:W-:Y:S01]  /*0910*/  UMOV UR10, 0xfffffffe ;  /* 0xfffffffe000a7882 */ /* 0x000fe20000000000 */
[----:B------:R-:W-:Y:S01]  /*0920*/  UMOV UR11, 0x7fffffdf ;  /* 0x7fffffdf000b7882 */ /* 0x000fe20000000000 */
[----:B------:R0:W1:Y:S01]  /*0930*/  F2I.FTZ.U32.TRUNC.NTZ R11, R10 ;  /* 0x0000000a000b7305 */ /* 0x000062000021f000 */
[----:B------:R-:W-:Y:S01]  /*0940*/  ULDC UR14, c[0x0][0x230] ;  /* 0x00008c00000e7ab9 */ /* 0x000fe20000000800 */
[----:B--2---:R-:W-:Y:S01]  /*0950*/  VIADD R8, R5, 0xffffffe ;  /* 0x0ffffffe05087836 */ /* 0x004fe20000000000 */
[----:B------:R-:W-:-:S05]  /*0960*/  SGXT.U32 R5, R7, 0x2 ;  /* 0x000000020705781a */ /* 0x000fca0000000000 */
[----:B------:R2:W3:Y:S01]  /*0970*/  F2I.FTZ.U32.TRUNC.NTZ R9, R8 ;  /* 0x0000000800097305 */ /* 0x0004e2000021f000 */
[----:B0-----:R-:W-:Y:S01]  /*0980*/  IMAD.MOV.U32 R10, RZ, RZ, RZ ;  /* 0x000000ffff0a7224 */ /* 0x001fe200078e00ff */
[----:B------:R-:W-:-:S04]  /*0990*/  LOP3.LUT R20, R4, UR12, R5, 0xfe, !PT ;  /* 0x0000000c04147c12 */ /* 0x000fc8000f8efe05 */
[C---:B------:R-:W-:Y:S01]  /*09a0*/  LOP3.LUT R14, R20.reuse, 0x7c, RZ, 0xfc, !PT ;  /* 0x0000007c140e7812 */ /* 0x040fe200078efcff */
[--C-:B-1----:R-:W-:Y:S01]  /*09b0*/  IMAD.MOV R12, RZ, RZ, -R11.reuse ;  /* 0x000000ffff0c7224 */ /* 0x102fe200078e0a0b */
[----:B------:R-:W-:Y:S01]  /*09c0*/  LOP3.LUT R16, R20, 0x78, RZ, 0xfc, !PT ;  /* 0x0000007814107812 */ /* 0x000fe200078efcff */
[----:B--2---:R-:W-:Y:S01]  /*09d0*/  IMAD.MOV.U32 R8, RZ, RZ, RZ ;  /* 0x000000ffff087224 */ /* 0x004fe200078e00ff */
[----:B------:R-:W-:Y:S01]  /*09e0*/  IABS R7, R14 ;  /* 0x0000000e00077213 */ /* 0x000fe20000000000 */
[----:B------:R-:W-:Y:S01]  /*09f0*/  IMAD R13, R12, R15, RZ ;  /* 0x0000000f0c0d7224 */ /* 0x000fe200078e02ff */
[----:B------:R-:W-:Y:S02]  /*0a00*/  IABS R12, R2 ;  /* 0x00000002000c7213 */ /* 0x000fe40000000000 */
[----:B------:R-:W-:Y:S01]  /*0a10*/  LOP3.LUT R17, R20, 0x74, RZ, 0xfc, !PT ;  /* 0x0000007414117812 */ /* 0x000fe200078efcff */
[----:B------:R-:W-:Y:S01]  /*0a20*/  IMAD.HI.U32 R11, R11, R13, R10 ;  /* 0x0000000d0b0b7227 */ /* 0x000fe200078e000a */
[----:B------:R-:W-:-:S02]  /*0a30*/  ISETP.GE.AND P6, PT, R14, RZ, PT ;  /* 0x000000ff0e00720c */ /* 0x000fc40003fc6270 */
[----:B------:R-:W-:Y:S01]  /*0a40*/  IABS R13, R17 ;  /* 0x00000011000d7213 */ /* 0x000fe20000000000 */
[----:B------:R-:W-:Y:S01]  /*0a50*/  IMAD.MOV.U32 R10, RZ, RZ, R12 ;  /* 0x000000ffff0a7224 */ /* 0x000fe200078e000c */
[----:B------:R-:W-:Y:S01]  /*0a60*/  IABS R12, R16 ;  /* 0x00000010000c7213 */ /* 0x000fe20000000000 */
[----:B---3--:R-:W-:Y:S01]  /*0a70*/  IMAD.MOV R5, RZ, RZ, -R9 ;  /* 0x000000ffff057224 */ /* 0x008fe200078e0a09 */
[----:B------:R-:W-:Y:S01]  /*0a80*/  ISETP.GE.AND P1, PT, R17, RZ, PT ;  /* 0x000000ff1100720c */ /* 0x000fe20003f26270 */
[----:B------:R-:W-:Y:S01]  /*0a90*/  IMAD.HI.U32 R11, R11, R10, RZ ;  /* 0x0000000a0b0b7227 */ /* 0x000fe200078e00ff */
[C---:B------:R-:W-:Y:S02]  /*0aa0*/  LOP3.LUT R14, R20.reuse, 0x70, RZ, 0xfc, !PT ;  /* 0x00000070140e7812 */ /* 0x040fe400078efcff */
[C---:B------:R-:W-:Y:S01]  /*0ab0*/  LOP3.LUT R19, R20.reuse, 0x68, RZ, 0xfc, !PT ;  /* 0x0000006814137812 */ /* 0x040fe200078efcff */
[----:B------:R-:W-:Y:S01]  /*0ac0*/  IMAD.MOV R11, RZ, RZ, -R11 ;  /* 0x000000ffff0b7224 */ /* 0x000fe200078e0a0b */
[C---:B------:R-:W-:Y:S01]  /*0ad0*/  LOP3.LUT R24, R20.reuse, 0x4c, RZ, 0xfc, !PT ;  /* 0x0000004c14187812 */ /* 0x040fe200078efcff */
[----:B------:R-:W-:Y:S01]  /*0ae0*/  IMAD R5, R5, R6, RZ ;  /* 0x0000000605057224 */ /* 0x000fe200078e02ff */
[C---:B------:R-:W-:Y:S01]  /*0af0*/  LOP3.LUT R22, R20.reuse, 0x50, RZ, 0xfc, !PT ;  /* 0x0000005014167812 */ /* 0x040fe200078efcff */
[----:B------:R-:W-:Y:S01]  /*0b00*/  IMAD R10, R15, R11, R10 ;  /* 0x0000000b0f0a7224 */ /* 0x000fe200078e020a */
[----:B------:R-:W-:Y:S01]  /*0b10*/  LOP3.LUT R26, R20, 0x48, RZ, 0xfc, !PT ;  /* 0x00000048141a7812 */ /* 0x000fe200078efcff */
[----:B------:R-:W-:Y:S01]  /*0b20*/  IMAD.HI.U32 R9, R9, R5, R8 ;  /* 0x0000000509097227 */ /* 0x000fe200078e0008 */
[----:B------:R-:W-:-:S02]  /*0b30*/  SHF.R.S32.HI R8, RZ, 0x1f, R101 ;  /* 0x0000001fff087819 */ /* 0x000fc40000011465 */
[----:B------:R-:W-:Y:S01]  /*0b40*/  ISETP.GT.U32.AND P0, PT, R15, R10, PT ;  /* 0x0000000a0f00720c */ /* 0x000fe20003f04070 */
[----:B------:R-:W-:Y:S01]  /*0b50*/  IMAD.MOV.U32 R11, RZ, RZ, R7 ;  /* 0x000000ffff0b7224 */ /* 0x000fe200078e0007 */
[----:B------:R-:W-:Y:S01]  /*0b60*/  LEA.HI R101, R8, R101, RZ, 0x5 ;  /* 0x0000006508657211 */ /* 0x000fe200078f28ff */
[C---:B------:R-:W-:Y:S01]  /*0b70*/  IMAD.HI.U32 R7, R9.reuse, R12, RZ ;  /* 0x0000000c09077227 */ /* 0x040fe200078e00ff */
[----:B------:R-:W-:Y:S02]  /*0b80*/  IABS R31, R22 ;  /* 0x00000016001f7213 */ /* 0x000fe40000000000 */
[----:B------:R-:W-:Y:S01]  /*0b90*/  IABS R35, R26 ;  /* 0x0000001a00237213 */ /* 0x000fe20000000000 */
[C---:B------:R-:W-:Y:S01]  /*0ba0*/  IMAD.HI.U32 R5, R9.reuse, R11, RZ ;  /* 0x0000000b09057227 */ /* 0x040fe200078e00ff */
[C---:B------:R-:W-:Y:S02]  /*0bb0*/  LOP3.LUT R28, R20.reuse, 0x10, RZ, 0xfc, !PT ;  /* 0x00000010141c7812 */ /* 0x040fe400078efcff */
[----:B------:R-:W-:Y:S01]  /*0bc0*/  LOP3.LUT R32, R20, 0x8, RZ, 0xfc, !PT ;  /* 0x0000000814207812 */ /* 0x000fe200078efcff */
[----:B------:R-:W-:Y:S01]  /*0bd0*/  IMAD.MOV R5, RZ, RZ, -R5 ;  /* 0x000000ffff057224 */ /* 0x000fe200078e0a05 */
[----:B------:R-:W-:Y:S01]  /*0be0*/  IABS R65, R28 ;  /* 0x0000001c00417213 */ /* 0x000fe20000000000 */
[----:B------:R-:W-:Y:S01]  /*0bf0*/  @!P0 IMAD.IADD R10, R10, 0x1, -R15 ;  /* 0x000000010a0a8824 */ /* 0x000fe200078e0a0f */
[----:B------:R-:W-:Y:S01]  /*0c00*/  ISETP.GE.AND P0, PT, R16, RZ, PT ;  /* 0x000000ff1000720c */ /* 0x000fe20003f06270 */
[----:B------:R-:W-:Y:S01]  /*0c10*/  IMAD.HI.U32 R8, R9, R13, RZ ;  /* 0x0000000d09087227 */ /* 0x000fe200078e00ff */
[----:B------:R-:W-:-:S02]  /*0c20*/  LOP3.LUT R16, R20, 0x6c, RZ, 0xfc, !PT ;  /* 0x0000006c14107812 */ /* 0x000fc400078efcff */
[----:B------:R-:W-:Y:S01]  /*0c30*/  ISETP.GT.U32.AND P3, PT, R15, R10, PT ;  /* 0x0000000a0f00720c */ /* 0x000fe20003f64070 */
[----:B------:R-:W-:Y:S01]  /*0c40*/  IMAD.MOV R7, RZ, RZ, -R7 ;  /* 0x000000ffff077224 */ /* 0x000fe200078e0a07 */
[----:B------:R-:W-:Y:S01]  /*0c50*/  IABS R17, R16 ;  /* 0x0000001000117213 */ /* 0x000fe20000000000 */
[----:B------:R-:W-:Y:S01]  /*0c60*/  IMAD R5, R6, R5, R11 ;  /* 0x0000000506057224 */ /* 0x000fe200078e020b */
[----:B------:R-:W-:Y:S01]  /*0c70*/  LOP3.LUT R30, R20, 0xc, RZ, 0xfc, !PT ;  /* 0x0000000c141e7812 */ /* 0x000fe200078efcff */
[----:B------:R-:W-:Y:S01]  /*0c80*/  IMAD.MOV R8, RZ, RZ, -R8 ;  /* 0x000000ffff087224 */ /* 0x000fe200078e0a08 */
[----:B------:R-:W-:Y:S01]  /*0c90*/  IABS R69, R32 ;  /* 0x0000002000457213 */ /* 0x000fe20000000000 */
[C---:B------:R-:W-:Y:S01]  /*0ca0*/  IMAD R11, R6.reuse, R7, R12 ;  /* 0x00000007060b7224 */ /* 0x040fe200078e020c */
[C---:B------:R-:W-:Y:S01]  /*0cb0*/  ISETP.GT.U32.AND P2, PT, R6.reuse, R5, PT ;  /* 0x000000050600720c */ /* 0x040fe20003f44070 */
[C---:B------:R-:W-:Y:S01]  /*0cc0*/  IMAD R13, R6.reuse, R8, R13 ;  /* 0x00000008060d7224 */ /* 0x040fe200078e020d */
[----:B------:R-:W-:Y:S01]  /*0cd0*/  IABS R7, R14 ;  /* 0x0000000e00077213 */ /* 0x000fe20000000000 */
[----:B------:R-:W-:Y:S01]  /*0ce0*/  IMAD.HI.U32 R8, R9, R17, RZ ;  /* 0x0000001109087227 */ /* 0x000fe200078e00ff */
[----:B------:R-:W-:-:S02]  /*0cf0*/  ISETP.GT.U32.AND P5, PT, R6, R11, PT ;  /* 0x0000000b0600720c */ /* 0x000fc40003fa4070 */
[----:B------:R-:W-:Y:S01]  /*0d00*/  IABS R12, R19 ;  /* 0x00000013000c7213 */ /* 0x000fe20000000000 */
[----:B------:R-:W-:Y:S01]  /*0d10*/  @!P3 IMAD.IADD R10, R10, 0x1, -R15 ;  /* 0x000000010a0ab824 */ /* 0x000fe200078e0a0f */
[C---:B------:R-:W-:Y:S01]  /*0d20*/  ISETP.GT.U32.AND P3, PT, R6.reuse, R13, PT ;  /* 0x0000000d0600720c */ /* 0x040fe20003f64070 */
[----:B------:R-:W-:Y:S01]  /*0d30*/  IMAD.MOV R8, RZ, RZ, -R8 ;  /* 0x000000ffff087224 */ /* 0x000fe200078e0a08 */
[----:B------:R-:W-:Y:S01]  /*0d40*/  IABS R67, R30 ;  /* 0x0000001e00437213 */ /* 0x000fe20000000000 */
[----:B------:R-:W-:Y:S01]  /*0d50*/  IMAD.MOV.U32 R15, RZ, RZ, R7 ;  /* 0x000000ffff0f7224 */ /* 0x000fe200078e0007 */
[----:B------:R-:W-:Y:S01]  /*0d60*/  IABS R71, R20 ;  /* 0x0000001400477213 */ /* 0x000fe20000000000 */
[--C-:B------:R-:W-:Y:S01]  /*0d70*/  @!P2 IMAD.IADD R5, R5, 0x1, -R6.reuse ;  /* 0x000000010505a824 */ /* 0x100fe200078e0a06 */
[----:B------:R-:W-:Y:S01]  /*0d80*/  SHF.R.S32.HI R101, RZ, 0x5, R101 ;  /* 0x00000005ff657819 */ /* 0x000fe20000011465 */
[----:B------:R-:W-:Y:S01]  /*0d90*/  IMAD R17, R6, R8, R17 ;  /* 0x0000000806117224 */ /* 0x000fe200078e0211 */
[----:B------:R-:W-:Y:S01]  /*0da0*/  LOP3.LUT R8, R20, 0x64, RZ, 0xfc, !PT ;  /* 0x0000006414087812 */ /* 0x000fe200078efcff */
[----:B------:R-:W-:Y:S01]  /*0db0*/  @!P5 IMAD.IADD R11, R11, 0x1, -R6 ;  /* 0x000000010b0bd824 */ /* 0x000fe200078e0a06 */
[----:B------:R-:W-:Y:S01]  /*0dc0*/  ISETP.GT.U32.AND P2, PT, R6, R5, PT ;  /* 0x000000050600720c */ /* 0x000fe20003f44070 */
[----:B------:R-:W-:Y:S01]  /*0dd0*/  IMAD.HI.U32 R7, R9, R15, RZ ;  /* 0x0000000f09077227 */ /* 0x000fe200078e00ff */
[----:B------:R-:W-:-:S02]  /*0de0*/  ISETP.NE.AND P5, PT, R46, RZ, PT ;  /* 0x000000ff2e00720c */ /* 0x000fc40003fa5270 */
[----:B------:R-:W-:Y:S01]  /*0df0*/  IABS R21, R8 ;  /* 0x0000000800157213 */ /* 0x000fe20000000000 */
[----:B------:R-:W-:Y:S01]  /*0e00*/  @!P3 IMAD.IADD R13, R13, 0x1, -R6 ;  /* 0x000000010d0db824 */ /* 0x000fe200078e0a06 */
[C---:B------:R-:W-:Y:S01]  /*0e10*/  ISETP.GT.U32.AND P3, PT, R6.reuse, R11, PT ;  /* 0x0000000b0600720c */ /* 0x040fe20003f64070 */
[----:B------:R-:W-:Y:S02]  /*0e20*/  IMAD.MOV.U32 R18, RZ, RZ, R10 ;  /* 0x000000ffff127224 */ /* 0x000fe400078e000a */
[----:B------:R-:W-:Y:S02]  /*0e30*/  IMAD.MOV R7, RZ, RZ, -R7 ;  /* 0x000000ffff077224 */ /* 0x000fe400078e0a07 */
[----:B------:R-:W-:Y:S01]  /*0e40*/  @!P4 IMAD.MOV R18, RZ, RZ, -R18 ;  /* 0x000000ffff12c224 */ /* 0x000fe200078e0a12 */
[----:B------:R-:W-:Y:S01]  /*0e50*/  ISETP.GT.U32.AND P4, PT, R6, R13, PT ;  /* 0x0000000d0600720c */ /* 0x000fe20003f84070 */
[--C-:B------:R-:W-:Y:S01]  /*0e60*/  @!P2 IMAD.IADD R5, R5, 0x1, -R6.reuse ;  /* 0x000000010505a824 */ /* 0x100fe200078e0a06 */
[----:B------:R-:W-:Y:S01]  /*0e70*/  ISETP.GE.AND P2, PT, R14, RZ, PT ;  /* 0x000000ff0e00720c */ /* 0x000fe20003f46270 */
[----:B------:R-:W-:Y:S01]  /*0e80*/  IMAD R15, R6, R7, R15 ;  /* 0x00000007060f7224 */ /* 0x000fe200078e020f */
[----:B------:R-:W-:Y:S01]  /*0e90*/  @!P5 LOP3.LUT R18, RZ, R46, RZ, 0x33, !PT ;  /* 0x0000002eff12d212 */ /* 0x000fe200078e33ff */
[----:B------:R-:W-:Y:S01]  /*0ea0*/  IMAD.MOV.U32 R7, RZ, RZ, R5 ;  /* 0x000000ffff077224 */ /* 0x000fe200078e0005 */
[----:B------:R-:W-:Y:S01]  /*0eb0*/  LOP3.LUT R14, R20, 0x60, RZ, 0xfc, !PT ;  /* 0x00000060140e7812 */ /* 0x000fe200078efcff */
[----:B------:R-:W-:Y:S01]  /*0ec0*/  @!P3 IMAD.IADD R11, R11, 0x1, -R6 ;  /* 0x000000010b0bb824 */ /* 0x000fe200078e0a06 */
[C---:B------:R-:W-:Y:S01]  /*0ed0*/  ISETP.GT.U32.AND P3, PT, R6.reuse, R17, PT ;  /* 0x000000110600720c */ /* 0x040fe20003f64070 */
[----:B------:R-:W-:Y:S01]  /*0ee0*/  IMAD.HI.U32 R5, R9, R12, RZ ;  /* 0x0000000c09057227 */ /* 0x000fe200078e00ff */
[----:B------:R-:W-:-:S02]  /*0ef0*/  ISETP.GT.U32.AND P5, PT, R6, R15, PT ;  /* 0x0000000f0600720c */ /* 0x000fc40003fa4070 */
[----:B------:R-:W-:Y:S01]  /*0f00*/  IABS R23, R14 ;  /* 0x0000000e00177213 */ /* 0x000fe20000000000 */
[----:B------:R-:W-:Y:S01]  /*0f10*/  @!P6 IMAD.MOV R7, RZ, RZ, -R7 ;  /* 0x000000ffff07e224 */ /* 0x000fe200078e0a07 */
[----:B------:R-:W-:Y:S01]  /*0f20*/  ISETP.GE.AND P6, PT, R16, RZ, PT ;  /* 0x000000ff1000720c */ /* 0x000fe20003fc6270 */
[----:B------:R-:W-:Y:S01]  /*0f30*/  @!P0 IMAD.MOV R11, RZ, RZ, -R11 ;  /* 0x000000ffff0b8224 */ /* 0x000fe200078e0a0b */
[----:B------:R-:W-:Y:S01]  /*0f40*/  ISETP.GE.AND P0, PT, R8, RZ, PT ;  /* 0x000000ff0800720c */ /* 0x000fe20003f06270 */
[----:B------:R-:W-:Y:S01]  /*0f50*/  IMAD.HI.U32 R8, R9, R21, RZ ;  /* 0x0000001509087227 */ /* 0x000fe200078e00ff */
[----:B------:R-:W-:-:S03]  /*0f60*/  LOP3.LUT R16, R20, 0x5c, RZ, 0xfc, !PT ;  /* 0x0000005c14107812 */ /* 0x000fc600078efcff */
[----:B------:R-:W-:Y:S01]  /*0f70*/  @!P3 IMAD.IADD R17, R17, 0x1, -R6 ;  /* 0x000000011111b824 */ /* 0x000fe200078e0a06 */
[----:B------:R-:W-:Y:S01]  /*0f80*/  IABS R25, R16 ;  /* 0x0000001000197213 */ /* 0x000fe20000000000 */
[----:B------:R-:W-:Y:S02]  /*0f90*/  IMAD.MOV R5, RZ, RZ, -R5 ;  /* 0x000000ffff057224 */ /* 0x000fe400078e0a05 */
[----:B------:R-:W-:Y:S01]  /*0fa0*/  IMAD.MOV R8, RZ, RZ, -R8 ;  /* 0x000000ffff087224 */ /* 0x000fe200078e0a08 */
[C---:B------:R-:W-:Y:S01]  /*0fb0*/  ISETP.GT.U32.AND P3, PT, R6.reuse, R17, PT ;  /* 0x000000110600720c */ /* 0x040fe20003f64070 */
[----:B------:R-:W-:Y:S01]  /*0fc0*/  @!P4 IMAD.IADD R13, R13, 0x1, -R6 ;  /* 0x000000010d0dc824 */ /* 0x000fe200078e0a06 */
[----:B------:R-:W-:Y:S01]  /*0fd0*/  ISETP.GE.AND P4, PT, R19, RZ, PT ;  /* 0x000000ff1300720c */ /* 0x000fe20003f86270 */
[C---:B------:R-:W-:Y:S02]  /*0fe0*/  IMAD R5, R6.reuse, R5, R12 ;  /* 0x0000000506057224 */ /* 0x040fe400078e020c */
[----:B------:R-:W-:Y:S01]  /*0ff0*/  IMAD R21, R6, R8, R21 ;  /* 0x0000000806157224 */ /* 0x000fe200078e0215 */
[----:B------:R-:W-:Y:S01]  /*1000*/  LOP3.LUT R8, R20, 0x58, RZ, 0xfc, !PT ;  /* 0x0000005814087812 */ /* 0x000fe200078efcff */
[----:B------:R-:W-:Y:S01]  /*1010*/  @!P1 IMAD.MOV R13, RZ, RZ, -R13 ;  /* 0x000000ffff0d9224 */ /* 0x000fe200078e0a0d */
[----:B------:R-:W-:Y:S01]  /*1020*/  ISETP.GT.U32.AND P1, PT, R6, R5, PT ;  /* 0x000000050600720c */ /* 0x000fe20003f24070 */
[----:B------:R-:W-:Y:S01]  /*1030*/  IMAD.HI.U32 R12, R9, R25, RZ ;  /* 0x00000019090c7227 */ /* 0x000fe200078e00ff */
[----:B------:R-:W-:-:S03]  /*1040*/  IABS R27, R8 ;  /* 0x00000008001b7213 */ /* 0x000fc60000000000 */
[--C-:B------:R-:W-:Y:S01]  /*1050*/  @!P3 IMAD.IADD R17, R17, 0x1, -R6.reuse ;  /* 0x000000011111b824 */ /* 0x100fe200078e0a06 */
[----:B------:R-:W-:Y:S01]  /*1060*/  ISETP.GE.AND P3, PT, R16, RZ, PT ;  /* 0x000000ff1000720c */ /* 0x000fe20003f66270 */
[----:B------:R-:W-:Y:S01]  /*1070*/  @!P5 IMAD.IADD R15, R15, 0x1, -R6 ;  /* 0x000000010f0fd824 */ /* 0x000fe200078e0a06 */
[----:B------:R-:W-:Y:S01]  /*1080*/  LOP3.LUT R16, R20, 0x54, RZ, 0xfc, !PT ;  /* 0x0000005414107812 */ /* 0x000fe200078efcff */
[----:B------:R-:W-:Y:S01]  /*1090*/  @!P6 IMAD.MOV R17, RZ, RZ, -R17 ;  /* 0x000000ffff11e224 */ /* 0x000fe200078e0a11 */
[C---:B------:R-:W-:Y:S01]  /*10a0*/  ISETP.GT.U32.AND P6, PT, R6.reuse, R21, PT ;  /* 0x000000150600720c */ /* 0x040fe20003fc4070 */
[----:B------:R-:W-:Y:S01]  /*10b0*/  IMAD.MOV R12, RZ, RZ, -R12 ;  /* 0x000000ffff0c7224 */ /* 0x000fe200078e0a0c */
[C---:B------:R-:W-:Y:S01]  /*10c0*/  ISETP.GT.U32.AND P5, PT, R6.reuse, R15, PT ;  /* 0x0000000f0600720c */ /* 0x040fe20003fa4070 */
[----:B------:R-:W-:Y:S01]  /*10d0*/  @!P1 IMAD.IADD R5, R5, 0x1, -R6 ;  /* 0x0000000105059824 */ /* 0x000fe200078e0a06 */
[----:B------:R-:W-:Y:S01]  /*10e0*/  IABS R29, R16 ;  /* 0x00000010001d7213 */ /* 0x000fe20000000000 */
[----:B------:R-:W-:-:S02]  /*10f0*/  IMAD R25, R6, R12, R25 ;  /* 0x0000000c06197224 */ /* 0x000fc400078e0219 */
[----:B------:R-:W-:Y:S01]  /*1100*/  IMAD.HI.U32 R10, R9, R23, RZ ;  /* 0x00000017090a7227 */ /* 0x000fe200078e00ff */
[----:B------:R-:W-:-:S03]  /*1110*/  ISETP.GT.U32.AND P1, PT, R6, R5, PT ;  /* 0x000000050600720c */ /* 0x000fc60003f24070 */
[----:B------:R-:W-:Y:S02]  /*1120*/  IMAD.MOV R10, RZ, RZ, -R10 ;  /* 0x000000ffff0a7224 */ /* 0x000fe400078e0a0a */
[----:B------:R-:W-:Y:S01]  /*1130*/  @!P6 IMAD.IADD R21, R21, 0x1, -R6 ;  /* 0x000000011515e824 */ /* 0x000fe200078e0a06 */
[C---:B------:R-:W-:Y:S01]  /*1140*/  ISETP.GT.U32.AND P6, PT, R6.reuse, R25, PT ;  /* 0x000000190600720c */ /* 0x040fe20003fc4070 */
[----:B------:R-:W-:Y:S02]  /*1150*/  IMAD R23, R6, R10, R23 ;  /* 0x0000000a06177224 */ /* 0x000fe400078e0217 */
[----:B------:R-:W-:-:S04]  /*1160*/  IMAD.HI.U32 R10, R9, R29, RZ ;  /* 0x0000001d090a7227 */ /* 0x000fc800078e00ff */
[----:B------:R-:W-:Y:S01]  /*1170*/  @!P5 IMAD.IADD R15, R15, 0x1, -R6 ;  /* 0x000000010f0fd824 */ /* 0x000fe200078e0a06 */
[----:B------:R-:W-:Y:S01]  /*1180*/  ISETP.GE.AND P5, PT, R14, RZ, PT ;  /* 0x000000ff0e00720c */ /* 0x000fe20003fa6270 */
[----:B------:R-:W-:Y:S01]  /*1190*/  IMAD.MOV R10, RZ, RZ, -R10 ;  /* 0x000000ffff0a7224 */ /* 0x000fe200078e0a0a */
[----:B------:R-:W-:Y:S01]  /*11a0*/  IABS R14, R24 ;  /* 0x00000018000e7213 */ /* 0x000fe20000000000 */
[--C-:B------:R-:W-:Y:S01]  /*11b0*/  @!P1 IMAD.IADD R5, R5, 0x1, -R6.reuse ;  /* 0x0000000105059824 */ /* 0x100fe200078e0a06 */
[C---:B------:R-:W-:Y:S01]  /*11c0*/  ISETP.GT.U32.AND P1, PT, R6.reuse, R23, PT ;  /* 0x000000170600720c */ /* 0x040fe20003f24070 */
[----:B------:R-:W-:Y:S02]  /*11d0*/  @!P6 IMAD.IADD R25, R25, 0x1, -R6 ;  /* 0x000000011919e824 */ /* 0x000fe400078e0a06 */
[C---:B------:R-:W-:Y:S02]  /*11e0*/  IMAD R29, R6.reuse, R10, R29 ;  /* 0x0000000a061d7224 */ /* 0x040fe400078e021d */
[----:B------:R-:W-:Y:S01]  /*11f0*/  IMAD.MOV.U32 R10, RZ, RZ, R14 ;  /* 0x000000ffff0a7224 */ /* 0x000fe200078e000e */
[----:B------:R-:W-:Y:S01]  /*1200*/  ISETP.GT.U32.AND P6, PT, R6, R25, PT ;  /* 0x000000190600720c */ /* 0x000fe20003fc4070 */
[----:B------:R-:W-:Y:S01]  /*1210*/  IMAD.MOV.U32 R19, RZ, RZ, R5 ;  /* 0x000000ffff137224 */ /* 0x000fe200078e0005 */
[----:B------:R-:W-:Y:S01]  /*1220*/  LOP3.LUT R14, R20, 0x40, RZ, 0xfc, !PT ;  /* 0x00000040140e7812 */ /* 0x000fe200078efcff */
[----:B------:R-:W-:-:S03]  /*1230*/  IMAD.HI.U32 R5, R9, R10, RZ ;  /* 0x0000000a09057227 */ /* 0x000fc600078e00ff */
[----:B------:R-:W-:Y:S01]  /*1240*/  IABS R39, R14 ;  /* 0x0000000e00277213 */ /* 0x000fe20000000000 */
[----:B------:R-:W-:Y:S02]  /*1250*/  IMAD.MOV R5, RZ, RZ, -R5 ;  /* 0x000000ffff057224 */ /* 0x000fe400078e0a05 */
[----:B------:R-:W-:Y:S01]  /*1260*/  @!P2 IMAD.MOV R15, RZ, RZ, -R15 ;  /* 0x000000ffff0fa224 */ /* 0x000fe200078e0a0f */
[----:B------:R-:W-:Y:S01]  /*1270*/  ISETP.GE.AND P2, PT, R8, RZ, PT ;  /* 0x000000ff0800720c */ /* 0x000fe20003f46270 */
[C---:B------:R-:W-:Y:S02]  /*1280*/  IMAD R5, R6.reuse, R5, R10 ;  /* 0x0000000506057224 */ /* 0x040fe400078e020a */
[----:B------:R-:W-:Y:S02]  /*1290*/  @!P6 IMAD.IADD R25, R25, 0x1, -R6 ;  /* 0x000000011919e824 */ /* 0x000fe400078e0a06 */
[----:B------:R-:W-:Y:S01]  /*12a0*/  IMAD.HI.U32 R8, R9, R27, RZ ;  /* 0x0000001b09087227 */ /* 0x000fe200078e00ff */
[----:B------:R-:W-:-:S03]  /*12b0*/  ISETP.GT.U32.AND P6, PT, R6, R5, PT ;  /* 0x000000050600720c */ /* 0x000fc60003fc4070 */
[----:B------:R-:W-:-:S04]  /*12c0*/  IMAD.HI.U32 R12, R9, R31, RZ ;  /* 0x0000001f090c7227 */ /* 0x000fc800078e00ff */
[----:B------:R-:W-:Y:S01]  /*12d0*/  @!P1 IMAD.IADD R23, R23, 0x1, -R6 ;  /* 0x0000000117179824 */ /* 0x000fe200078e0a06 */
[C---:B------:R-:W-:Y:S01]  /*12e0*/  ISETP.GT.U32.AND P1, PT, R6.reuse, R21, PT ;  /* 0x000000150600720c */ /* 0x040fe20003f24070 */
[----:B------:R-:W-:Y:S02]  /*12f0*/  IMAD.MOV R8, RZ, RZ, -R8 ;  /* 0x000000ffff087224 */ /* 0x000fe400078e0a08 */
[----:B------:R-:W-:Y:S02]  /*1300*/  IMAD.MOV R12, RZ, RZ, -R12 ;  /* 0x000000ffff0c7224 */ /* 0x000fe400078e0a0c */
[C---:B------:R-:W-:Y:S02]  /*1310*/  IMAD R27, R6.reuse, R8, R27 ;  /* 0x00000008061b7224 */ /* 0x040fe400078e021b */
[----:B------:R-:W-:Y:S01]  /*1320*/  IMAD R31, R6, R12, R31 ;  /* 0x0000000c061f7224 */ /* 0x000fe200078e021f */
[----:B------:R-:W-:Y:S01]  /*1330*/  LOP3.LUT R12, R20, 0x44, RZ, 0xfc, !PT ;  /* 0x00000044140c7812 */ /* 0x000fe200078efcff */
[----:B------:R-:W-:-:S03]  /*1340*/  IMAD.HI.U32 R8, R9, R35, RZ ;  /* 0x0000002309087227 */ /* 0x000fc600078e00ff */
[----:B------:R-:W-:Y:S01]  /*1350*/  IABS R37, R12 ;  /* 0x0000000c00257213 */ /* 0x000fe20000000000 */
[----:B------:R-:W-:Y:S02]  /*1360*/  @!P6 IMAD.IADD R5, R5, 0x1, -R6 ;  /* 0x000000010505e824 */ /* 0x000fe400078e0a06 */
[----:B------:R-:W-:Y:S02]  /*1370*/  IMAD.MOV R8, RZ, RZ, -R8 ;  /* 0x000000ffff087224 */ /* 0x000fe400078e0a08 */
[----:B------:R-:W-:Y:S01]  /*1380*/  @!P1 IMAD.IADD R21, R21, 0x1, -R6 ;  /* 0x0000000115159824 */ /* 0x000fe200078e0a06 */
[C---:B------:R-:W-:Y:S01]  /*1390*/  ISETP.GT.U32.AND P1, PT, R6.reuse, R27, PT ;  /* 0x0000001b0600720c */ /* 0x040fe20003f24070 */
[C---:B------:R-:W-:Y:S01]  /*13a0*/  IMAD R35, R6.reuse, R8, R35 ;  /* 0x0000000806237224 */ /* 0x040fe200078e0223 */
[----:B------:R-:W-:Y:S01]  /*13b0*/  ISETP.GT.U32.AND P6, PT, R6, R5, PT ;  /* 0x000000050600720c */ /* 0x000fe20003fc4070 */
[----:B------:R-:W-:-:S04]  /*13c0*/  IMAD.HI.U32 R8, R9, R37, RZ ;  /* 0x0000002509087227 */ /* 0x000fc800078e00ff */
[----:B------:R-:W-:Y:S01]  /*13d0*/  @!P0 IMAD.MOV R21, RZ, RZ, -R21 ;  /* 0x000000ffff158224 */ /* 0x000fe200078e0a15 */
[C---:B------:R-:W-:Y:S01]  /*13e0*/  ISETP.GT.U32.AND P0, PT, R6.reuse, R29, PT ;  /* 0x0000001d0600720c */ /* 0x040fe20003f04070 */
[----:B------:R-:W-:Y:S02]  /*13f0*/  IMAD.MOV R10, RZ, RZ, -R8 ;  /* 0x000000ffff0a7224 */ /* 0x000fe400078e0a08 */
[----:B------:R-:W-:Y:S01]  /*1400*/  @!P4 IMAD.MOV R19, RZ, RZ, -R19 ;  /* 0x000000ffff13c224 */ /* 0x000fe200078e0a13 */
[C---:B------:R-:W-:Y:S01]  /*1410*/  ISETP.GT.U32.AND P4, PT, R6.reuse, R23, PT ;  /* 0x000000170600720c */ /* 0x040fe20003f84070 */
[----:B------:R-:W-:Y:S01]  /*1420*/  IMAD R37, R6, R10, R37 ;  /* 0x0000000a06257224 */ /* 0x000fe200078e0225 */
[----:B------:R-:W-:Y:S01]  /*1430*/  LOP3.LUT R10, R20, 0x38, RZ, 0xfc, !PT ;  /* 0x00000038140a7812 */ /* 0x000fe200078efcff */
[--C-:B------:R-:W-:Y:S01]  /*1440*/  @!P1 IMAD.IADD R27, R27, 0x1, -R6.reuse ;  /* 0x000000011b1b9824 */ /* 0x100fe200078e0a06 */
[----:B------:R-:W-:Y:S01]  /*1450*/  ISETP.GE.AND P1, PT, R16, RZ, PT ;  /* 0x000000ff1000720c */ /* 0x000fe20003f26270 */
[----:B------:R-:W-:Y:S01]  /*1460*/  @!P6 IMAD.IADD R5, R5, 0x1, -R6 ;  /* 0x000000010505e824 */ /* 0x000fe200078e0a06 */
[----:B------:R-:W-:Y:S01]  /*1470*/  ISETP.GT.U32.AND P6, PT, R6, R37, PT ;  /* 0x000000250600720c */ /* 0x000fe20003fc4070 */
[----:B------:R-:W-:Y:S01]  /*1480*/  IMAD.HI.U32 R8, R9, R39, RZ ;  /* 0x0000002709087227 */ /* 0x000fe200078e00ff */
[----:B------:R-:W-:-:S02]  /*1490*/  LOP3.LUT R16, R20, 0x2c, RZ, 0xfc, !PT ;  /* 0x0000002c14107812 */ /* 0x000fc400078efcff */
[----:B------:R-:W-:Y:S01]  /*14a0*/  IABS R43, R10 ;  /* 0x0000000a002b7213 */ /* 0x000fe20000000000 */
[--C-:B------:R-:W-:Y:S01]  /*14b0*/  @!P0 IMAD.IADD R29, R29, 0x1, -R6.reuse ;  /* 0x000000011d1d8824 */ /* 0x100fe200078e0a06 */
[C---:B------:R-:W-:Y:S01]  /*14c0*/  ISETP.GT.U32.AND P0, PT, R6.reuse, R27, PT ;  /* 0x0000001b0600720c */ /* 0x040fe20003f04070 */
[----:B------:R-:W-:Y:S01]  /*14d0*/  @!P4 IMAD.IADD R23, R23, 0x1, -R6 ;  /* 0x000000011717c824 */ /* 0x000fe200078e0a06 */
[C---:B------:R-:W-:Y:S01]  /*14e0*/  ISETP.GT.U32.AND P4, PT, R6.reuse, R31, PT ;  /* 0x0000001f0600720c */ /* 0x040fe20003f84070 */
[----:B------:R-:W-:Y:S01]  /*14f0*/  IMAD.MOV R8, RZ, RZ, -R8 ;  /* 0x000000ffff087224 */ /* 0x000fe200078e0a08 */
[----:B------:R-:W-:Y:S01]  /*1500*/  IABS R51, R16 ;  /* 0x0000001000337213 */ /* 0x000fe20000000000 */
[----:B------:R-:W-:Y:S02]  /*1510*/  @!P5 IMAD.MOV R23, RZ, RZ, -R23 ;  /* 0x000000ffff17d224 */ /* 0x000fe400078e0a17 */
[--C-:B------:R-:W-:Y:S02]  /*1520*/  @!P6 IMAD.IADD R37, R37, 0x1, -R6.reuse ;  /* 0x000000012525e824 */ /* 0x100fe400078e0a06 */
[----:B------:R-:W-:Y:S01]  /*1530*/  IMAD R39, R6, R8, R39 ;  /* 0x0000000806277224 */ /* 0x000fe200078e0227 */
[----:B------:R-:W-:Y:S01]  /*1540*/  LOP3.LUT R8, R20, 0x3c, RZ, 0xfc, !PT ;  /* 0x0000003c14087812 */ /* 0x000fe200078efcff */
[----:B------:R-:W-:Y:S01]  /*1550*/  @!P3 IMAD.MOV R25, RZ, RZ, -R25 ;  /* 0x000000ffff19b224 */ /* 0x000fe200078e0a19 */
[----:B------:R-:W-:Y:S01]  /*1560*/  ISETP.GT.U32.AND P6, PT, R6, R37, PT ;  /* 0x000000250600720c */ /* 0x000fe20003fc4070 */
[--C-:B------:R-:W-:Y:S01]  /*1570*/  @!P0 IMAD.IADD R27, R27, 0x1, -R6.reuse ;  /* 0x000000011b1b8824 */ /* 0x100fe200078e0a06 */
[----:B------:R-:W-:Y:S01]  /*1580*/  ISETP.GE.AND P0, PT, R22, RZ, PT ;  /* 0x000000ff1600720c */ /* 0x000fe20003f06270 */
[--C-:B------:R-:W-:Y:S01]  /*1590*/  @!P4 IMAD.IADD R31, R31, 0x1, -R6.reuse ;  /* 0x000000011f1fc824 */ /* 0x100fe200078e0a06 */
[----:B------:R-:W-:Y:S01]  /*15a0*/  ISETP.GT.U32.AND P4, PT, R6, R29, PT ;  /* 0x0000001d0600720c */ /* 0x000fe20003f84070 */
[----:B------:R-:W-:Y:S01]  /*15b0*/  @!P2 IMAD.MOV R27, RZ, RZ, -R27 ;  /* 0x000000ffff1ba224 */ /* 0x000fe200078e0a1b */
[----:B------:R-:W-:Y:S01]  /*15c0*/  ISETP.GE.AND P2, PT, R12, RZ, PT ;  /* 0x000000ff0c00720c */ /* 0x000fe20003f46270 */
[----:B------:R-:W-:Y:S01]  /*15d0*/  IMAD.MOV.U32 R33, RZ, RZ, R5 ;  /* 0x000000ffff217224 */ /* 0x000fe200078e0005 */
[----:B------:R-:W-:Y:S01]  /*15e0*/  ISETP.GT.U32.AND P5, PT, R6, R31, PT ;  /* 0x0000001f0600720c */ /* 0x000fe20003fa4070 */
[----:B------:R-:W-:Y:S01]  /*15f0*/  IMAD R18, R18, UR4, RZ ;  /* 0x0000000412127c24 */ /* 0x000fe2000f8e02ff */
[----:B------:R-:W-:Y:S01]  /*1600*/  ISETP.GT.U32.AND P3, PT, R6, R35, PT ;  /* 0x000000230600720c */ /* 0x000fe20003f64070 */
[----:B------:R-:W-:Y:S01]  /*1610*/  UIADD3 UR4, UR13, 0x2000, URZ ;  /* 0x000020000d047890 */ /* 0x000fe2000fffe03f */
[----:B------:R-:W-:Y:S01]  /*1620*/  LOP3.LUT R12, R20, 0x34, RZ, 0xfc, !PT ;  /* 0x00000034140c7812 */ /* 0x000fe200078efcff */
[--C-:B------:R-:W-:Y:S01]  /*1630*/  @!P6 IMAD.IADD R37, R37, 0x1, -R6.reuse ;  /* 0x000000012525e824 */ /* 0x100fe200078e0a06 */
[----:B------:R-:W-:Y:S01]  /*1640*/  ISETP.GE.AND P6, PT, R16, RZ, PT ;  /* 0x000000ff1000720c */ /* 0x000fe20003fc6270 */
[----:B------:R-:W-:Y:S01]  /*1650*/  USHF.R.U32.HI UR4, URZ, 0x4, UR4 ;  /* 0x000000043f047899 */ /* 0x000fe20008011604 */
[----:B------:R-:W-:Y:S01]  /*1660*/  IABS R45, R12 ;  /* 0x0000000c002d7213 */ /* 0x000fe20000000000 */
[--C-:B------:R-:W-:Y:S01]  /*1670*/  @!P4 IMAD.IADD R29, R29, 0x1, -R6.reuse ;  /* 0x000000011d1dc824 */ /* 0x100fe200078e0a06 */
[----:B------:R-:W-:Y:S01]  /*1680*/  ISETP.GE.AND P4, PT, R24, RZ, PT ;  /* 0x000000ff1800720c */ /* 0x000fe20003f86270 */
[----:B------:R-:W-:Y:S01]  /*1690*/  @!P2 IMAD.MOV R37, RZ, RZ, -R37 ;  /* 0x000000ffff25a224 */ /* 0x000fe200078e0a25 */
[----:B------:R-:W-:Y:S01]  /*16a0*/  ISETP.GT.U32.AND P2, PT, R6, R39, PT ;  /* 0x000000270600720c */ /* 0x000fe20003f44070 */
[--C-:B------:R-:W-:Y:S01]  /*16b0*/  @!P5 IMAD.IADD R31, R31, 0x1, -R6.reuse ;  /* 0x000000011f1fd824 */ /* 0x100fe200078e0a06 */
[----:B------:R-:W-:Y:S01]  /*16c0*/  ISETP.GE.AND P5, PT, R26, RZ, PT ;  /* 0x000000ff1a00720c */ /* 0x000fe20003fa6270 */
[----:B------:R-:W-:Y:S01]  /*16d0*/  @!P1 IMAD.MOV R29, RZ, RZ, -R29 ;  /* 0x000000ffff1d9224 */ /* 0x000fe200078e0a1d */
[----:B------:R-:W-:Y:S01]  /*16e0*/  ISETP.GE.AND P1, PT, R14, RZ, PT ;  /* 0x000000ff0e00720c */ /* 0x000fe20003f26270 */
[----:B------:R-:W-:Y:S01]  /*16f0*/  @!P0 IMAD.MOV R31, RZ, RZ, -R31 ;  /* 0x000000ffff1f8224 */ /* 0x000fe200078e0a1f */
[----:B------:R-:W-:Y:S01]  /*1700*/  ISETP.GE.AND P0, PT, R8, RZ, PT ;  /* 0x000000ff0800720c */ /* 0x000fe20003f06270 */
[--C-:B------:R-:W-:Y:S01]  /*1710*/  @!P3 IMAD.IADD R35, R35, 0x1, -R6.reuse ;  /* 0x000000012323b824 */ /* 0x100fe200078e0a06 */
[----:B------:R-:W-:Y:S01]  /*1720*/  IABS R8, R8 ;  /* 0x0000000800087213 */ /* 0x000fe20000000000 */
[----:B------:R-:W-:Y:S01]  /*1730*/  USGXT.U32 UR4, UR4, 0xe ;  /* 0x0000000e0404789a */ /* 0x000fe20008000000 */
[----:B------:R-:W-:Y:S01]  /*1740*/  LOP3.LUT R14, R20, 0x30, RZ, 0xfc, !PT ;  /* 0x00000030140e7812 */ /* 0x000fe200078efcff */
[----:B------:R-:W-:Y:S01]  /*1750*/  @!P4 IMAD.MOV R33, RZ, RZ, -R33 ;  /* 0x000000ffff21c224 */ /* 0x000fe200078e0a21 */
[----:B------:R-:W-:Y:S01]  /*1760*/  ISETP.GT.U32.AND P3, PT, R6, R35, PT ;  /* 0x000000230600720c */ /* 0x000fe20003f64070 */
[----:B------:R-:W-:Y:S01]  /*1770*/  @!P2 IMAD.IADD R39, R39, 0x1, -R6 ;  /* 0x000000012727a824 */ /* 0x000fe200078e0a06 */
[----:B------:R-:W-:Y:S01]  /*1780*/  IABS R49, R14 ;  /* 0x0000000e00317213 */ /* 0x000fe20000000000 */
[----:B------:R-:W-:Y:S01]  /*1790*/  IMAD.MOV.U32 R16, RZ, RZ, R8 ;  /* 0x000000ffff107224 */ /* 0x000fe200078e0008 */
[----:B------:R-:W-:Y:S01]  /*17a0*/  ISETP.GE.AND P4, PT, R12, RZ, PT ;  /* 0x000000ff0c00720c */ /* 0x000fe20003f86270 */
[----:B------:R-:W-:Y:S01]  /*17b0*/  IMAD.HI.U32 R8, R9, R43, RZ ;  /* 0x0000002b09087227 */ /* 0x000fe200078e00ff */
[----:B------:R-:W-:-:S02]  /*17c0*/  ISETP.GT.U32.AND P2, PT, R6, R39, PT ;  /* 0x000000270600720c */ /* 0x000fc40003f44070 */
[C---:B------:R-:W-:Y:S01]  /*17d0*/  LOP3.LUT R22, R20.reuse, 0x20, RZ, 0xfc, !PT ;  /* 0x0000002014167812 */ /* 0x040fe200078efcff */
[----:B------:R-:W-:Y:S01]  /*17e0*/  IMAD.HI.U32 R5, R9, R16, RZ ;  /* 0x0000001009057227 */ /* 0x000fe200078e00ff */
[C---:B------:R-:W-:Y:S02]  /*17f0*/  LOP3.LUT R24, R20.reuse, 0x1c, RZ, 0xfc, !PT ;  /* 0x0000001c14187812 */ /* 0x040fe400078efcff */
[----:B------:R-:W-:Y:S01]  /*1800*/  IABS R57, R22 ;  /* 0x0000001600397213 */ /* 0x000fe20000000000 */
[----:B------:R-:W-:Y:S01]  /*1810*/  IMAD.MOV R5, RZ, RZ, -R5 ;  /* 0x000000ffff057224 */ /* 0x000fe200078e0a05 */
[----:B------:R-:W-:Y:S01]  /*1820*/  LOP3.LUT R26, R20, 0x18, RZ, 0xfc, !PT ;  /* 0x00000018141a7812 */ /* 0x000fe200078efcff */
[----:B------:R-:W-:Y:S01]  /*1830*/  IMAD.MOV R8, RZ, RZ, -R8 ;  /* 0x000000ffff087224 */ /* 0x000fe200078e0a08 */
[----:B------:R-:W-:Y:S01]  /*1840*/  IABS R59, R24 ;  /* 0x00000018003b7213 */ /* 0x000fe20000000000 */
[----:B------:R-:W-:Y:S01]  /*1850*/  IMAD R5, R6, R5, R16 ;  /* 0x0000000506057224 */ /* 0x000fe200078e0210 */
[----:B------:R-:W-:Y:S01]  /*1860*/  LOP3.LUT R16, R20, 0x24, RZ, 0xfc, !PT ;  /* 0x0000002414107812 */ /* 0x000fe200078efcff */
[C---:B------:R-:W-:Y:S01]  /*1870*/  IMAD R43, R6.reuse, R8, R43 ;  /* 0x00000008062b7224 */ /* 0x040fe200078e022b */
[----:B------:R-:W-:Y:S01]  /*1880*/  IABS R61, R26 ;  /* 0x0000001a003d7213 */ /* 0x000fe20000000000 */
[--C-:B------:R-:W-:Y:S01]  /*1890*/  @!P2 IMAD.IADD R39, R39, 0x1, -R6.reuse ;  /* 0x000000012727a824 */ /* 0x100fe200078e0a06 */
[----:B------:R-:W-:Y:S01]  /*18a0*/  ISETP.GT.U32.AND P2, PT, R6, R5, PT ;  /* 0x000000050600720c */ /* 0x000fe20003f44070 */
[----:B------:R-:W-:Y:S01]  /*18b0*/  @!P3 IMAD.IADD R35, R35, 0x1, -R6 ;  /* 0x000000012323b824 */ /* 0x000fe200078e0a06 */
[----:B------:R-:W-:Y:S01]  /*18c0*/  ISETP.GE.AND P3, PT, R10, RZ, PT ;  /* 0x000000ff0a00720c */ /* 0x000fe20003f66270 */
[----:B------:R-:W-:Y:S01]  /*18d0*/  @!P1 IMAD.MOV R39, RZ, RZ, -R39 ;  /* 0x000000ffff279224 */ /* 0x000fe200078e0a27 */
[----:B------:R-:W-:Y:S01]  /*18e0*/  ISETP.GT.U32.AND P1, PT, R6, R43, PT ;  /* 0x0000002b0600720c */ /* 0x000fe20003f24070 */
[----:B------:R-:W-:Y:S01]  /*18f0*/  IMAD.HI.U32 R10, R9, R45, RZ ;  /* 0x0000002d090a7227 */ /* 0x000fe200078e00ff */
[----:B------:R-:W-:-:S03]  /*1900*/  IABS R55, R16 ;  /* 0x0000001000377213 */ /* 0x000fc60000000000 */
[----:B------:R-:W-:-:S04]  /*1910*/  IMAD.HI.U32 R12, R9, R49, RZ ;  /* 0x00000031090c7227 */ /* 0x000fc800078e00ff */
[----:B------:R-:W-:Y:S02]  /*1920*/  @!P2 IMAD.IADD R5, R5, 0x1, -R6 ;  /* 0x000000010505a824 */ /* 0x000fe400078e0a06 */
[----:B------:R-:W-:Y:S02]  /*1930*/  IMAD.MOV R10, RZ, RZ, -R10 ;  /* 0x000000ffff0a7224 */ /* 0x000fe400078e0a0a */
[----:B------:R-:W-:Y:S01]  /*1940*/  @!P1 IMAD.IADD R43, R43, 0x1, -R6 ;  /* 0x000000012b2b9824 */ /* 0x000fe200078e0a06 */
[C---:B------:R-:W-:Y:S01]  /*1950*/  ISETP.GT.U32.AND P2, PT, R6.reuse, R5, PT ;  /* 0x000000050600720c */ /* 0x040fe20003f44070 */
[----:B------:R-:W-:Y:S02]  /*1960*/  IMAD.MOV R12, RZ, RZ, -R12 ;  /* 0x000000ffff0c7224 */ /* 0x000fe400078e0a0c */
[C---:B------:R-:W-:Y:S01]  /*1970*/  IMAD R45, R6.reuse, R10, R45 ;  /* 0x0000000a062d7224 */ /* 0x040fe200078e022d */
[C---:B------:R-:W-:Y:S01]  /*1980*/  ISETP.GT.U32.AND P1, PT, R6.reuse, R43, PT ;  /* 0x0000002b0600720c */ /* 0x040fe20003f24070 */
[----:B------:R-:W-:-:S02]  /*1990*/  IMAD R49, R6, R12, R49 ;  /* 0x0000000c06317224 */ /* 0x000fc400078e0231 */
[----:B------:R-:W-:Y:S01]  /*19a0*/  @!P5 IMAD.MOV R35, RZ, RZ, -R35 ;  /* 0x000000ffff23d224 */ /* 0x000fe200078e0a23 */
[----:B------:R-:W-:Y:S01]  /*19b0*/  ISETP.GE.AND P5, PT, R14, RZ, PT ;  /* 0x000000ff0e00720c */ /* 0x000fe20003fa6270 */
[----:B------:R-:W-:-:S04]  /*19c0*/  IMAD.HI.U32 R14, R9, R51, RZ ;  /* 0x00000033090e7227 */ /* 0x000fc800078e00ff */
[----:B------:R-:W-:Y:S01]  /*19d0*/  @!P2 IMAD.IADD R5, R5, 0x1, -R6 ;  /* 0x000000010505a824 */ /* 0x000fe200078e0a06 */
[C---:B------:R-:W-:Y:S01]  /*19e0*/  ISETP.GT.U32.AND P2, PT, R6.reuse, R45, PT ;  /* 0x0000002d0600720c */ /* 0x040fe20003f44070 */
[----:B------:R-:W-:Y:S02]  /*19f0*/  IMAD.MOV R14, RZ, RZ, -R14 ;  /* 0x000000ffff0e7224 */ /* 0x000fe400078e0a0e */
[----:B------:R-:W-:Y:S01]  /*1a00*/  @!P1 IMAD.IADD R43, R43, 0x1, -R6 ;  /* 0x000000012b2b9824 */ /* 0x000fe200078e0a06 */
[C---:B------:R-:W-:Y:S01]  /*1a10*/  ISETP.GT.U32.AND P1, PT, R6.reuse, R49, PT ;  /* 0x000000310600720c */ /* 0x040fe20003f24070 */
[----:B------:R-:W-:Y:S01]  /*1a20*/  IMAD R51, R6, R14, R51 ;  /* 0x0000000e06337224 */ /* 0x000fe200078e0233 */
[----:B------:R-:W-:Y:S01]  /*1a30*/  LOP3.LUT R14, R20, 0x28, RZ, 0xfc, !PT ;  /* 0x00000028140e7812 */ /* 0x000fe200078efcff */
[----:B------:R-:W-:-:S03]  /*1a40*/  IMAD.HI.U32 R10, R9, R55, RZ ;  /* 0x00000037090a7227 */ /* 0x000fc600078e00ff */
[----:B------:R-:W-:Y:S01]  /*1a50*/  IABS R53, R14 ;  /* 0x0000000e00357213 */ /* 0x000fe20000000000 */
[----:B------:R-:W-:-:S04]  /*1a60*/  IMAD.HI.U32 R12, R9, R57, RZ ;  /* 0x00000039090c7227 */ /* 0x000fc800078e00ff */
[--C-:B------:R-:W-:Y:S02]  /*1a70*/  @!P2 IMAD.IADD R45, R45, 0x1, -R6.reuse ;  /* 0x000000012d2da824 */ /* 0x100fe400078e0a06 */
[----:B------:R-:W-:Y:S02]  /*1a80*/  @!P1 IMAD.IADD R49, R49, 0x1, -R6 ;  /* 0x0000000131319824 */ /* 0x000fe400078e0a06 */
[----:B------:R-:W-:Y:S01]  /*1a90*/  IMAD.HI.U32 R8, R9, R53, RZ ;  /* 0x0000003509087227 */ /* 0x000fe200078e00ff */
[C---:B------:R-:W-:Y:S02]  /*1aa0*/  ISETP.GT.U32.AND P2, PT, R6.reuse, R45, PT ;  /* 0x0000002d0600720c */ /* 0x040fe40003f44070 */
[----:B------:R-:W-:Y:S01]  /*1ab0*/  ISETP.GT.U32.AND P1, PT, R6, R49, PT ;  /* 0x000000310600720c */ /* 0x000fe20003f24070 */
[----:B------:R-:W-:Y:S02]  /*1ac0*/  IMAD.MOV R10, RZ, RZ, -R10 ;  /* 0x000000ffff0a7224 */ /* 0x000fe400078e0a0a */
[----:B------:R-:W-:-:S02]  /*1ad0*/  IMAD.MOV.U32 R41, RZ, RZ, R5 ;  /* 0x000000ffff297224 */ /* 0x000fc400078e0005 */
[----:B------:R-:W-:Y:S02]  /*1ae0*/  IMAD.MOV R8, RZ, RZ, -R8 ;  /* 0x000000ffff087224 */ /* 0x000fe400078e0a08 */
[----:B------:R-:W-:Y:S02]  /*1af0*/  IMAD.MOV R12, RZ, RZ, -R12 ;  /* 0x000000ffff0c7224 */ /* 0x000fe400078e0a0c */
[C---:B------:R-:W-:Y:S02]  /*1b00*/  IMAD R55, R6.reuse, R10, R55 ;  /* 0x0000000a06377224 */ /* 0x040fe400078e0237 */
[----:B------:R-:W-:Y:S01]  /*1b10*/  @!P0 IMAD.MOV R41, RZ, RZ, -R41 ;  /* 0x000000ffff298224 */ /* 0x000fe200078e0a29 */
[C---:B------:R-:W-:Y:S01]  /*1b20*/  ISETP.GT.U32.AND P0, PT, R6.reuse, R51, PT ;  /* 0x000000330600720c */ /* 0x040fe20003f04070 */
[----:B------:R-:W-:Y:S02]  /*1b30*/  IMAD R53, R6, R8, R53 ;  /* 0x0000000806357224 */ /* 0x000fe400078e0235 */
[----:B------:R-:W-:-:S04]  /*1b40*/  IMAD.HI.U32 R8, R9, R59, RZ ;  /* 0x0000003b09087227 */ /* 0x000fc800078e00ff */
[----:B------:R-:W-:Y:S01]  /*1b50*/  IMAD R57, R6, R12, R57 ;  /* 0x0000000c06397224 */ /* 0x000fe200078e0239 */
[----:B------:R-:W-:Y:S01]  /*1b60*/  LOP3.LUT R12, R20, 0x14, RZ, 0xfc, !PT ;  /* 0x00000014140c7812 */ /* 0x000fe200078efcff */
[----:B------:R-:W-:Y:S01]  /*1b70*/  @!P2 IMAD.IADD R45, R45, 0x1, -R6 ;  /* 0x000000012d2da824 */ /* 0x000fe200078e0a06 */
[----:B------:R-:W-:Y:S01]  /*1b80*/  ISETP.GT.U32.AND P2, PT, R6, R55, PT ;  /* 0x000000370600720c */ /* 0x000fe20003f44070 */
[----:B------:R-:W-:Y:S01]  /*1b90*/  IMAD.HI.U32 R10, R9, R61, RZ ;  /* 0x0000003d090a7227 */ /* 0x000fe200078e00ff */
[----:B------:R-:W-:-:S03]  /*1ba0*/  IABS R63, R12 ;  /* 0x0000000c003f7213 */ /* 0x000fc60000000000 */
[----:B------:R-:W-:Y:S02]  /*1bb0*/  IMAD.MOV R8, RZ, RZ, -R8 ;  /* 0x000000ffff087224 */ /* 0x000fe400078e0a08 */
[----:B------:R-:W-:Y:S01]  /*1bc0*/  @!P1 IMAD.IADD R49, R49, 0x1, -R6 ;  /* 0x0000000131319824 */ /* 0x000fe200078e0a06 */
[C---:B------:R-:W-:Y:S01]  /*1bd0*/  ISETP.GT.U32.AND P1, PT, R6.reuse, R57, PT ;  /* 0x000000390600720c */ /* 0x040fe20003f24070 */
[----:B------:R-:W-:Y:S02]  /*1be0*/  IMAD.MOV R10, RZ, RZ, -R10 ;  /* 0x000000ffff0a7224 */ /* 0x000fe400078e0a0a */
[C---:B------:R-:W-:Y:S02]  /*1bf0*/  IMAD R59, R6.reuse, R8, R59 ;  /* 0x00000008063b7224 */ /* 0x040fe400078e023b */
[----:B------:R-:W-:Y:S01]  /*1c00*/  @!P3 IMAD.MOV R43, RZ, RZ, -R43 ;  /* 0x000000ffff2bb224 */ /* 0x000fe200078e0a2b */
[C---:B------:R-:W-:Y:S01]  /*1c10*/  ISETP.GT.U32.AND P3, PT, R6.reuse, R53, PT ;  /* 0x000000350600720c */ /* 0x040fe20003f64070 */
[----:B------:R-:W-:-:S02]  /*1c20*/  IMAD R61, R6, R10, R61 ;  /* 0x0000000a063d7224 */ /* 0x000fc400078e023d */
[----:B------:R-:W-:-:S04]  /*1c30*/  IMAD.HI.U32 R10, R9, R65, RZ ;  /* 0x00000041090a7227 */ /* 0x000fc800078e00ff */
[----:B------:R-:W-:-:S04]  /*1c40*/  IMAD.HI.U32 R8, R9, R63, RZ ;  /* 0x0000003f09087227 */ /* 0x000fc800078e00ff */
[----:B------:R-:W-:Y:S01]  /*1c50*/  @!P0 IMAD.IADD R51, R51, 0x1, -R6 ;  /* 0x0000000133338824 */ /* 0x000fe200078e0a06 */
[C---:B------:R-:W-:Y:S01]  /*1c60*/  ISETP.GT.U32.AND P0, PT, R6.reuse, R59, PT ;  /* 0x0000003b0600720c */ /* 0x040fe20003f04070 */
[----:B------:R-:W-:Y:S02]  /*1c70*/  IMAD.MOV R10, RZ, RZ, -R10 ;  /* 0x000000ffff0a7224 */ /* 0x000fe400078e0a0a */
[----:B------:R-:W-:Y:S02]  /*1c80*/  @!P2 IMAD.IADD R55, R55, 0x1, -R6 ;  /* 0x000000013737a824 */ /* 0x000fe400078e0a06 */
[----:B------:R-:W-:Y:S02]  /*1c90*/  IMAD.MOV R8, RZ, RZ, -R8 ;  /* 0x000000ffff087224 */ /* 0x000fe400078e0a08 */
[C---:B------:R-:W-:Y:S02]  /*1ca0*/  IMAD R65, R6.reuse, R10, R65 ;  /* 0x0000000a06417224 */ /* 0x040fe400078e0241 */
[----:B------:R-:W-:Y:S01]  /*1cb0*/  @!P1 IMAD.IADD R57, R57, 0x1, -R6 ;  /* 0x0000000139399824 */ /* 0x000fe200078e0a06 */
[C---:B------:R-:W-:Y:S01]  /*1cc0*/  ISETP.GT.U32.AND P1, PT, R6.reuse, R55, PT ;  /* 0x000000370600720c */ /* 0x040fe20003f24070 */
[----:B------:R-:W-:-:S02]  /*1cd0*/  IMAD R63, R6, R8, R63 ;  /* 0x00000008063f7224 */ /* 0x000fc400078e023f */
[----:B------:R-:W-:-:S04]  /*1ce0*/  IMAD.HI.U32 R10, R9, R69, RZ ;  /* 0x00000045090a7227 */ /* 0x000fc800078e00ff */
[----:B------:R-:W-:-:S04]  /*1cf0*/  IMAD.HI.U32 R8, R9, R67, RZ ;  /* 0x0000004309087227 */ /* 0x000fc800078e00ff */
[----:B------:R-:W-:Y:S01]  /*1d00*/  @!P3 IMAD.IADD R53, R53, 0x1, -R6 ;  /* 0x000000013535b824 */ /* 0x000fe200078e0a06 */
[C---:B------:R-:W-:Y:S01]  /*1d10*/  ISETP.GT.U32.AND P3, PT, R6.reuse, R61, PT ;  /* 0x0000003d0600720c */ /* 0x040fe20003f64070 */
[----:B------:R-:W-:Y:S01]  /*1d20*/  @!P4 IMAD.MOV R45, RZ, RZ, -R45 ;  /* 0x000000ffff2dc224 */ /* 0x000fe200078e0a2d */
[C---:B------:R-:W-:Y:S01]  /*1d30*/  ISETP.GT.U32.AND P4, PT, R6.reuse, R51, PT ;  /* 0x000000330600720c */ /* 0x040fe20003f84070 */
[----:B------:R-:W-:Y:S01]  /*1d40*/  IMAD.MOV R10, RZ, RZ, -R10 ;  /* 0x000000ffff0a7224 */ /* 0x000fe200078e0a0a */
[----:B------:R-:W-:Y:S01]  /*1d50*/  ISETP.GT.U32.AND P2, PT, R6, R53, PT ;  /* 0x000000350600720c */ /* 0x000fe20003f44070 */
[----:B------:R-:W-:-:S04]  /*1d60*/  IMAD.HI.U32 R5, R9, R71, RZ ;  /* 0x0000004709057227 */ /* 0x000fc800078e00ff */
[----:B------:R-:W-:Y:S02]  /*1d70*/  IMAD.MOV R8, RZ, RZ, -R8 ;  /* 0x000000ffff087224 */ /* 0x000fe400078e0a08 */
[----:B------:R-:W-:Y:S01]  /*1d80*/  @!P0 IMAD.IADD R59, R59, 0x1, -R6 ;  /* 0x000000013b3b8824 */ /* 0x000fe200078e0a06 */
[C---:B------:R-:W-:Y:S01]  /*1d90*/  ISETP.GT.U32.AND P0, PT, R6.reuse, R57, PT ;  /* 0x000000390600720c */ /* 0x040fe20003f04070 */
[----:B------:R-:W-:Y:S01]  /*1da0*/  IMAD R69, R6, R10, R69 ;  /* 0x0000000a06457224 */ /* 0x000fe200078e0245 */
[----:B------:R-:W-:Y:S01]  /*1db0*/  LOP3.LUT R10, R20, 0x4, RZ, 0xfc, !PT ;  /* 0x00000004140a7812 */ /* 0x000fe200078efcff */
[----:B------:R-:W-:Y:S02]  /*1dc0*/  IMAD.MOV R5, RZ, RZ, -R5 ;  /* 0x000000ffff057224 */ /* 0x000fe400078e0a05 */
[C---:B------:R-:W-:Y:S01]  /*1dd0*/  IMAD R67, R6.reuse, R8, R67 ;  /* 0x0000000806437224 */ /* 0x040fe200078e0243 */
[----:B------:R-:W-:Y:S01]  /*1de0*/  SHF.R.S32.HI R8, RZ, 0x6, R0 ;  /* 0x00000006ff087819 */ /* 0x000fe20000011400 */
[C---:B------:R-:W-:Y:S01]  /*1df0*/  IMAD R71, R6.reuse, R5, R71 ;  /* 0x0000000506477224 */ /* 0x040fe200078e0247 */
[----:B------:R-:W-:Y:S01]  /*1e00*/  IABS R5, R10 ;  /* 0x0000000a00057213 */ /* 0x000fe20000000000 */
[--C-:B------:R-:W-:Y:S01]  /*1e10*/  @!P1 IMAD.IADD R55, R55, 0x1, -R6.reuse ;  /* 0x0000000137379824 */ /* 0x100fe200078e0a06 */
[C---:B------:R-:W-:Y:S01]  /*1e20*/  ISETP.GT.U32.AND P1, PT, R6.reuse, R67, PT ;  /* 0x000000430600720c */ /* 0x040fe20003f24070 */
[--C-:B------:R-:W-:Y:S01]  /*1e30*/  @!P3 IMAD.IADD R61, R61, 0x1, -R6.reuse ;  /* 0x000000013d3db824 */ /* 0x100fe200078e0a06 */
[C---:B------:R-:W-:Y:S01]  /*1e40*/  ISETP.GT.U32.AND P3, PT, R6.reuse, R59, PT ;  /* 0x0000003b0600720c */ /* 0x040fe20003f64070 */
[----:B------:R-:W-:Y:S01]  /*1e50*/  @!P4 IMAD.IADD R51, R51, 0x1, -R6 ;  /* 0x000000013333c824 */ /* 0x000fe200078e0a06 */
[----:B------:R-:W-:Y:S01]  /*1e60*/  ISETP.GT.U32.AND P4, PT, R6, R63, PT ;  /* 0x0000003f0600720c */ /* 0x000fe20003f84070 */
[----:B------:R-:W-:Y:S01]  /*1e70*/  IMAD.HI.U32 R9, R9, R5, RZ ;  /* 0x0000000509097227 */ /* 0x000fe200078e00ff */
[----:B------:R-:W-:-:S03]  /*1e80*/  SGXT R8, R8, 0x1 ;  /* 0x000000010808781a */ /* 0x000fc60000000200 */
[----:B------:R-:W-:Y:S01]  /*1e90*/  @!P5 IMAD.MOV R49, RZ, RZ, -R49 ;  /* 0x000000ffff31d224 */ /* 0x000fe200078e0a31 */
[C---:B------:R-:W-:Y:S01]  /*1ea0*/  ISETP.GT.U32.AND P5, PT, R6.reuse, R61, PT ;  /* 0x0000003d0600720c */ /* 0x040fe20003fa4070 */
[--C-:B------:R-:W-:Y:S01]  /*1eb0*/  @!P2 IMAD.IADD R53, R53, 0x1, -R6.reuse ;  /* 0x000000013535a824 */ /* 0x100fe200078e0a06 */
[C---:B------:R-:W-:Y:S01]  /*1ec0*/  ISETP.GT.U32.AND P2, PT, R6.reuse, R65, PT ;  /* 0x000000410600720c */ /* 0x040fe20003f44070 */
[--C-:B------:R-:W-:Y:S01]  /*1ed0*/  @!P0 IMAD.IADD R57, R57, 0x1, -R6.reuse ;  /* 0x0000000139398824 */ /* 0x100fe200078e0a06 */
[----:B------:R-:W-:Y:S01]  /*1ee0*/  ISETP.GT.U32.AND P0, PT, R6, R71, PT ;  /* 0x000000470600720c */ /* 0x000fe20003f04070 */
[----:B------:R-:W-:Y:S01]  /*1ef0*/  IMAD.MOV R9, RZ, RZ, -R9 ;  /* 0x000000ffff097224 */ /* 0x000fe200078e0a09 */
[----:B------:R-:W-:Y:S01]  /*1f00*/  LOP3.LUT R8, R8, 0x90, RZ, 0xc0, !PT ;  /* 0x0000009008087812 */ /* 0x000fe200078ec0ff */
[----:B------:R-:W-:Y:S01]  /*1f10*/  @!P1 IMAD.IADD R67, R67, 0x1, -R6 ;  /* 0x0000000143439824 */ /* 0x000fe200078e0a06 */
[----:B------:R-:W-:Y:S01]  /*1f20*/  ISETP.GE.AND P1, PT, R22, RZ, PT ;  /* 0x000000ff1600720c */ /* 0x000fe20003f26270 */
[----:B------:R-:W-:-:S02]  /*1f30*/  IMAD R9, R6, R9, R5 ;  /* 0x0000000906097224 */ /* 0x000fc400078e0205 */
[--C-:B------:R-:W-:Y:S01]  /*1f40*/  @!P3 IMAD.IADD R59, R59, 0x1, -R6.reuse ;  /* 0x000000013b3bb824 */ /* 0x100fe200078e0a06 */
[C---:B------:R-:W-:Y:S01]  /*1f50*/  ISETP.GT.U32.AND P3, PT, R6.reuse, R69, PT ;  /* 0x000000450600720c */ /* 0x040fe20003f64070 */
[--C-:B------:R-:W-:Y:S01]  /*1f60*/  @!P4 IMAD.IADD R63, R63, 0x1, -R6.reuse ;  /* 0x000000013f3fc824 */ /* 0x100fe200078e0a06 */
[----:B------:R-:W-:Y:S01]  /*1f70*/  ISETP.GT.U32.AND P4, PT, R6, R9, PT ;  /* 0x000000090600720c */ /* 0x000fe20003f84070 */
[--C-:B------:R-:W-:Y:S01]  /*1f80*/  @!P5 IMAD.IADD R61, R61, 0x1, -R6.reuse ;  /* 0x000000013d3dd824 */ /* 0x100fe200078e0a06 */
[----:B------:R-:W-:Y:S01]  /*1f90*/  ISETP.GE.AND P5, PT, R14, RZ, PT ;  /* 0x000000ff0e00720c */ /* 0x000fe20003fa6270 */
[--C-:B------:R-:W-:Y:S01]  /*1fa0*/  @!P2 IMAD.IADD R65, R65, 0x1, -R6.reuse ;  /* 0x000000014141a824 */ /* 0x100fe200078e0a06 */
[----:B------:R-:W-:Y:S01]  /*1fb0*/  ISETP.GE.AND P2, PT, R16, RZ, PT ;  /* 0x000000ff1000720c */ /* 0x000fe20003f46270 */
[----:B------:R-:W-:Y:S01]  /*1fc0*/  @!P0 IMAD.IADD R71, R71, 0x1, -R6 ;  /* 0x0000000147478824 */ /* 0x000fe200078e0a06 */
[----:B------:R-:W-:Y:S01]  /*1fd0*/  ISETP.GE.AND P0, PT, R24, RZ, PT ;  /* 0x000000ff1800720c */ /* 0x000fe20003f06270 */
[----:B------:R-:W-:-:S02]  /*1fe0*/  @!P1 IMAD.MOV R57, RZ, RZ, -R57 ;  /* 0x000000ffff399224 */ /* 0x000fc400078e0a39 */
[----:B------:R-:W-:Y:S01]  /*1ff0*/  @!P6 IMAD.MOV R51, RZ, RZ, -R51 ;  /* 0x000000ffff33e224 */ /* 0x000fe200078e0a33 */
[----:B------:R-:W-:Y:S01]  /*2000*/  ISETP.GT.U32.AND P1, PT, R6, R71, PT ;  /* 0x000000470600720c */ /* 0x000fe20003f24070 */
[--C-:B------:R-:W-:Y:S01]  /*2010*/  @!P3 IMAD.IADD R69, R69, 0x1, -R6.reuse ;  /* 0x000000014545b824 */ /* 0x100fe200078e0a06 */
[----:B------:R-:W-:Y:S01]  /*2020*/  ISETP.GE.AND P3, PT, R26, RZ, PT ;  /* 0x000000ff1a00720c */ /* 0x000fe20003f66270 */
[--C-:B------:R-:W-:Y:S01]  /*2030*/  @!P4 IMAD.IADD R9, R9, 0x1, -R6.reuse ;  /* 0x000000010909c824 */ /* 0x100fe200078e0a06 */
[C---:B------:R-:W-:Y:S01]  /*2040*/  ISETP.GT.U32.AND P4, PT, R6.reuse, R63, PT ;  /* 0x0000003f0600720c */ /* 0x040fe20003f84070 */
[----:B------:R-:W-:Y:S01]  /*2050*/  @!P5 IMAD.MOV R53, RZ, RZ, -R53 ;  /* 0x000000ffff35d224 */ /* 0x000fe200078e0a35 */
[C---:B------:R-:W-:Y:S01]  /*2060*/  ISETP.GT.U32.AND P5, PT, R6.reuse, R65, PT ;  /* 0x000000410600720c */ /* 0x040fe20003fa4070 */
[----:B------:R-:W-:Y:S01]  /*2070*/  @!P2 IMAD.MOV R55, RZ, RZ, -R55 ;  /* 0x000000ffff37a224 */ /* 0x000fe200078e0a37 */
[C---:B------:R-:W-:Y:S01]  /*2080*/  ISETP.GT.U32.AND P2, PT, R6.reuse, R67, PT ;  /* 0x000000430600720c */ /* 0x040fe20003f44070 */
[----:B------:R-:W-:Y:S01]  /*2090*/  @!P0 IMAD.MOV R59, RZ, RZ, -R59 ;  /* 0x000000ffff3b8224 */ /* 0x000fe200078e0a3b */
[----:B------:R-:W-:Y:S01]  /*20a0*/  ISETP.GT.U32.AND P6, PT, R6, R69, PT ;  /* 0x000000450600720c */ /* 0x000fe20003fc4070 */
[----:B------:R-:W-:Y:S01]  /*20b0*/  IMAD.SHL.U32 R5, R0, 0x2, RZ ;  /* 0x0000000200057824 */ /* 0x000fe200078e00ff */
[----:B------:R-:W-:Y:S01]  /*20c0*/  ISETP.GT.U32.AND P0, PT, R6, R9, PT ;  /* 0x000000090600720c */ /* 0x000fe20003f04070 */
[--C-:B------:R-:W-:Y:S01]  /*20d0*/  @!P1 IMAD.IADD R71, R71, 0x1, -R6.reuse ;  /* 0x0000000147479824 */ /* 0x100fe200078e0a06 */
[----:B------:R-:W-:Y:S01]  /*20e0*/  ISETP.GE.AND P1, PT, R32, RZ, PT ;  /* 0x000000ff2000720c */ /* 0x000fe20003f26270 */
[----:B------:R-:W-:Y:S01]  /*20f0*/  @!P3 IMAD.MOV R61, RZ, RZ, -R61 ;  /* 0x000000ffff3db224 */ /* 0x000fe200078e0a3d */
[----:B------:R-:W-:Y:S01]  /*2100*/  ISETP.GE.AND P3, PT, R20, RZ, PT ;  /* 0x000000ff1400720c */ /* 0x000fe20003f66270 */
[--C-:B------:R-:W-:Y:S01]  /*2110*/  @!P4 IMAD.IADD R63, R63, 0x1, -R6.reuse ;  /* 0x000000013f3fc824 */ /* 0x100fe200078e0a06 */
[----:B------:R-:W-:Y:S01]  /*2120*/  ISETP.GE.AND P4, PT, R12, RZ, PT ;  /* 0x000000ff0c00720c */ /* 0x000fe20003f86270 */
[--C-:B------:R-:W-:Y:S01]  /*2130*/  @!P5 IMAD.IADD R65, R65, 0x1, -R6.reuse ;  /* 0x000000014141d824 */ /* 0x100fe200078e0a06 */
[----:B------:R-:W-:Y:S01]  /*2140*/  ISETP.GE.AND P5, PT, R28, RZ, PT ;  /* 0x000000ff1c00720c */ /* 0x000fe20003fa6270 */
[--C-:B------:R-:W-:Y:S01]  /*2150*/  @!P2 IMAD.IADD R67, R67, 0x1, -R6.reuse ;  /* 0x000000014343a824 */ /* 0x100fe200078e0a06 */
[----:B------:R-:W-:Y:S01]  /*2160*/  ISETP.GE.AND P2, PT, R30, RZ, PT ;  /* 0x000000ff1e00720c */ /* 0x000fe20003f46270 */
[--C-:B------:R-:W-:Y:S01]  /*2170*/  @!P6 IMAD.IADD R69, R69, 0x1, -R6.reuse ;  /* 0x000000014545e824 */ /* 0x100fe200078e0a06 */
[----:B------:R-:W-:Y:S01]  /*2180*/  ISETP.GE.AND P6, PT, R10, RZ, PT ;  /* 0x000000ff0a00720c */ /* 0x000fe20003fc6270 */
[----:B------:R-:W-:Y:S01]  /*2190*/  @!P0 IMAD.IADD R9, R9, 0x1, -R6 ;  /* 0x0000000109098824 */ /* 0x000fe200078e0a06 */
[----:B------:R-:W-:Y:S01]  /*21a0*/  ISETP.NE.AND P0, PT, R47, RZ, PT ;  /* 0x000000ff2f00720c */ /* 0x000fe20003f05270 */
[----:B------:R-:W-:Y:S01]  /*21b0*/  @!P1 IMAD.MOV R69, RZ, RZ, -R69 ;  /* 0x000000ffff459224 */ /* 0x000fe200078e0a45 */
[----:B------:R-:W-:Y:S01]  /*21c0*/  LOP3.LUT R6, RZ, R47, RZ, 0x33, !PT ;  /* 0x0000002fff067212 */ /* 0x000fe200078e33ff */
[----:B------:R-:W-:Y:S01]  /*21d0*/  @!P3 IMAD.MOV R71, RZ, RZ, -R71 ;  /* 0x000000ffff47b224 */ /* 0x000fe200078e0a47 */
[----:B------:R-:W-:Y:S01]  /*21e0*/  LEA R134, P1, R18, UR6, 0x1 ;  /* 0x0000000612867c11 */ /* 0x000fe2000f8208ff */
[----:B------:R-:W-:Y:S01]  /*21f0*/  @!P4 IMAD.MOV R63, RZ, RZ, -R63 ;  /* 0x000000ffff3fc224 */ /* 0x000fe200078e0a3f */
[C---:B------:R-:W-:Y:S01]  /*2200*/  SEL R13, R6.reuse, R13, !P0 ;  /* 0x0000000d060d7207 */ /* 0x040fe20004000000 */
[----:B------:R-:W-:Y:S01]  /*2210*/  @!P5 IMAD.MOV R65, RZ, RZ, -R65 ;  /* 0x000000ffff41d224 */ /* 0x000fe200078e0a41 */
[----:B------:R-:W-:Y:S01]  /*2220*/  SEL R27, R6, R27, !P0 ;  /* 0x0000001b061b7207 */ /* 0x000fe20004000000 */
[----:B------:R-:W-:Y:S01]  /*2230*/  @!P2 IMAD.MOV R67, RZ, RZ, -R67 ;  /* 0x000000ffff43a224 */ /* 0x000fe200078e0a43 */
[----:B------:R-:W-:Y:S01]  /*2240*/  LEA.HI.X.SX32 R135, R18, UR7, 0x1, P1 ;  /* 0x0000000712877c11 */ /* 0x000fe200088f0eff */
[----:B------:R-:W-:Y:S01]  /*2250*/  IMAD R13, R13, UR5, RZ ;  /* 0x000000050d0d7c24 */ /* 0x000fe2000f8e02ff */
[----:B------:R-:W-:Y:S01]  /*2260*/  ULDC.64 UR6, c[0x0][0x218] ;  /* 0x0000860000067ab9 */ /* 0x000fe20000000a00 */
[C---:B------:R-:W-:Y:S01]  /*2270*/  SEL R41, R6.reuse, R41, !P0 ;  /* 0x0000002906297207 */ /* 0x040fe20004000000 */
[----:B------:R-:W-:Y:S01]  /*2280*/  IMAD R27, R27, UR5, RZ ;  /* 0x000000051b1b7c24 */ /* 0x000fe2000f8e02ff */
[C---:B------:R-:W-:Y:S01]  /*2290*/  SEL R57, R6.reuse, R57, !P0 ;  /* 0x0000003906397207 */ /* 0x040fe20004000000 */
[----:B------:R-:W-:Y:S01]  /*22a0*/  @!P6 IMAD.MOV R9, RZ, RZ, -R9 ;  /* 0x000000ffff09e224 */ /* 0x000fe200078e0a09 */
[----:B------:R-:W-:Y:S01]  /*22b0*/  LEA R202, P2, R13, UR6, 0x1 ;  /* 0x000000060dca7c11 */ /* 0x000fe2000f8408ff */
[----:B------:R-:W-:Y:S01]  /*22c0*/  IMAD R41, R41, UR5, RZ ;  /* 0x0000000529297c24 */ /* 0x000fe2000f8e02ff */
[----:B------:R-:W-:Y:S01]  /*22d0*/  SEL R15, R6, R15, !P0 ;  /* 0x0000000f060f7207 */ /* 0x000fe20004000000 */
[----:B------:R-:W-:Y:S01]  /*22e0*/  IMAD R57, R57, UR5, RZ ;  /* 0x0000000539397c24 */ /* 0x000fe2000f8e02ff */
[----:B------:R-:W-:Y:S01]  /*22f0*/  LEA.HI.X.SX32 R127, R13, UR7, 0x1, P2 ;  /* 0x000000070d7f7c11 */ /* 0x000fe200090f0eff */
[----:B------:R-:W-:Y:S01]  /*2300*/  IMAD.SHL.U32 R10, R90, 0x20, RZ ;  /* 0x000000205a0a7824 */ /* 0x000fe200078e00ff */
[----:B------:R-:W-:Y:S01]  /*2310*/  LEA R192, P2, R27, UR6, 0x1 ;  /* 0x000000061bc07c11 */ /* 0x000fe2000f8408ff */
[----:B------:R-:W-:Y:S01]  /*2320*/  IMAD R15, R15, UR5, RZ ;  /* 0x000000050f0f7c24 */ /* 0x000fe2000f8e02ff */
[C---:B------:R-:W-:Y:S01]  /*2330*/  SEL R9, R6.reuse, R9, !P0 ;  /* 0x0000000906097207 */ /* 0x040fe20004000000 */
[-C--:B------:R-:W-:Y:S01]  /*2340*/  IMAD R13, R3, R90.reuse, RZ ;  /* 0x0000005a030d7224 */ /* 0x080fe200078e02ff */
[----:B------:R-:W-:Y:S01]  /*2350*/  LEA.HI.X.SX32 R193, R27, UR7, 0x1, P2 ;  /* 0x000000071bc17c11 */ /* 0x000fe200090f0eff */
[-C--:B------:R-:W-:Y:S01]  /*2360*/  IMAD R14, R95, R90.reuse, RZ ;  /* 0x0000005a5f0e7224 */ /* 0x080fe200078e02ff */
[----:B------:R-:W-:Y:S01]  /*2370*/  LEA R168, P2, R41, UR6, 0x1 ;  /* 0x0000000629a87c11 */ /* 0x000fe2000f8408ff */
[----:B------:R-:W-:Y:S01]  /*2380*/  IMAD R9, R9, UR5, RZ ;  /* 0x0000000509097c24 */ /* 0x000fe2000f8e02ff */
[C---:B------:R-:W-:Y:S01]  /*2390*/  SEL R7, R6.reuse, R7, !P0 ;  /* 0x0000000706077207 */ /* 0x040fe20004000000 */
[-C--:B------:R-:W-:Y:S01]  /*23a0*/  IMAD R16, R97, R90.reuse, RZ ;  /* 0x0000005a61107224 */ /* 0x080fe200078e02ff */
[----:B------:R-:W-:Y:S01]  /*23b0*/  SEL R11, R6, R11, !P0 ;  /* 0x0000000b060b7207 */ /* 0x000fe20004000000 */
[-C--:B------:R-:W-:Y:S01]  /*23c0*/  IMAD R18, R100, R90.reuse, RZ ;  /* 0x0000005a64127224 */ /* 0x080fe200078e02ff */
[C---:B------:R-:W-:Y:S01]  /*23d0*/  SEL R29, R6.reuse, R29, !P0 ;  /* 0x0000001d061d7207 */ /* 0x040fe20004000000 */
[----:B------:R-:W-:Y:S01]  /*23e0*/  IMAD R7, R7, UR5, RZ ;  /* 0x0000000507077c24 */ /* 0x000fe2000f8e02ff */
[----:B------:R-:W-:Y:S01]  /*23f0*/  LEA.HI.X.SX32 R169, R41, UR7, 0x1, P2 ;  /* 0x0000000729a97c11 */ /* 0x000fe200090f0eff */
[----:B------:R-:W-:Y:S01]  /*2400*/  IMAD R11, R11, UR5, RZ ;  /* 0x000000050b0b7c24 */ /* 0x000fe2000f8e02ff */
[----:B------:R-:W-:Y:S01]  /*2410*/  LEA R124, P2, R57, UR6, 0x1 ;  /* 0x00000006397c7c11 */ /* 0x000fe2000f8408ff */
[----:B------:R-:W-:Y:S01]  /*2420*/  IMAD R29, R29, UR5, RZ ;  /* 0x000000051d1d7c24 */ /* 0x000fe2000f8e02ff */
[----:B------:R-:W-:Y:S01]  /*2430*/  SEL R17, R6, R17, !P0 ;  /* 0x0000001106117207 */ /* 0x000fe20004000000 */
[-C--:B------:R-:W-:Y:S01]  /*2440*/  IMAD R20, R102, R90.reuse, RZ ;  /* 0x0000005a66147224 */ /* 0x080fe200078e02ff */
[C---:B------:R-:W-:Y:S01]  /*2450*/  SEL R19, R6.reuse, R19, !P0 ;  /* 0x0000001306137207 */ /* 0x040fe20004000000 */
[----:B------:R-:W-:Y:S01]  /*2460*/  IMAD R22, R109, R90, RZ ;  /* 0x0000005a6d167224 */ /* 0x000fe200078e02ff */
[C---:B------:R-:W-:Y:S01]  /*2470*/  SEL R21, R6.reuse, R21, !P0 ;  /* 0x0000001506157207 */ /* 0x040fe20004000000 */
[----:B------:R-:W-:Y:S01]  /*2480*/  IMAD R17, R17, UR5, RZ ;  /* 0x0000000511117c24 */ /* 0x000fe2000f8e02ff */
[C---:B------:R-:W-:Y:S01]  /*2490*/  SEL R23, R6.reuse, R23, !P0 ;  /* 0x0000001706177207 */ /* 0x040fe20004000000 */
[----:B------:R-:W-:Y:S01]  /*24a0*/  IMAD R19, R19, UR5, RZ ;  /* 0x0000000513137c24 */ /* 0x000fe2000f8e02ff */
[C---:B------:R-:W-:Y:S01]  /*24b0*/  SEL R25, R6.reuse, R25, !P0 ;  /* 0x0000001906197207 */ /* 0x040fe20004000000 */
[----:B------:R-:W-:Y:S01]  /*24c0*/  IMAD R21, R21, UR5, RZ ;  /* 0x0000000515157c24 */ /* 0x000fe2000f8e02ff */
[----:B------:R-:W-:Y:S01]  /*24d0*/  SEL R43, R6, R43, !P0 ;  /* 0x0000002b062b7207 */ /* 0x000fe20004000000 */
[----:B------:R-:W-:Y:S01]  /*24e0*/  IMAD R23, R23, UR5, RZ ;  /* 0x0000000517177c24 */ /* 0x000fe2000f8e02ff */
[----:B------:R-:W-:Y:S01]  /*24f0*/  LEA R190, P1, R15, UR6, 0x1 ;  /* 0x000000060fbe7c11 */ /* 0x000fe2000f8208ff */
[----:B------:R-:W-:Y:S01]  /*2500*/  IMAD R25, R25, UR5, RZ ;  /* 0x0000000519197c24 */ /* 0x000fe2000f8e02ff */
[----:B------:R-:W-:Y:S01]  /*2510*/  LEA.HI.X.SX32 R163, R57, UR7, 0x1, P2 ;  /* 0x0000000739a37c11 */ /* 0x000fe200090f0eff */
[----:B------:R-:W-:Y:S01]  /*2520*/  IMAD R43, R43, UR5, RZ ;  /* 0x000000052b2b7c24 */ /* 0x000fe2000f8e02ff */
[----:B------:R-:W-:-:S02]  /*2530*/  LEA R152, P2, R9, UR6, 0x1 ;  /* 0x0000000609987c11 */ /* 0x000fc4000f8408ff */
[----:B------:R-:W-:Y:S02]  /*2540*/  CS2R R26, SRZ ;  /* 0x00000000001a7805 */ /* 0x000fe4000001ff00 */
[----:B------:R-:W-:Y:S01]  /*2550*/  LEA.HI.X.SX32 R191, R15, UR7, 0x1, P1 ;  /* 0x000000070fbf7c11 */ /* 0x000fe200088f0eff */
[----:B------:R-:W-:Y:S01]  /*2560*/  IMAD R15, R98, R90, RZ ;  /* 0x0000005a620f7224 */ /* 0x000fe200078e02ff */
[C---:B------:R-:W-:Y:S02]  /*2570*/  SEL R31, R6.reuse, R31, !P0 ;  /* 0x0000001f061f7207 */ /* 0x040fe40004000000 */
[----:B------:R-:W-:Y:S02]  /*2580*/  CS2R R40, SRZ ;  /* 0x0000000000287805 */ /* 0x000fe4000001ff00 */
[----:B------:R-:W-:Y:S02]  /*2590*/  SEL R33, R6, R33, !P0 ;  /* 0x0000002106217207 */ /* 0x000fe40004000000 */
[----:B------:R-:W-:-:S02]  /*25a0*/  CS2R R46, SRZ ;  /* 0x00000000002e7805 */ /* 0x000fc4000001ff00 */
        /* <DEDUP_REMOVED lines=10> */
[----:B------:R-:W-:Y:S01]  /*2650*/  LEA R186, P3, R11, UR6, 0x1 ;  /* 0x000000060bba7c11 */ /* 0x000fe2000f8608ff */
[----:B------:R-:W-:Y:S01]  /*2660*/  IMAD R59, R59, UR5, RZ ;  /* 0x000000053b3b7c24 */ /* 0x000fe2000f8e02ff */
[----:B------:R-:W-:-:S02]  /*2670*/  LEA R182, P1, R29, UR6, 0x1 ;  /* 0x000000061db67c11 */ /* 0x000fc4000f8208ff */
[----:B------:R-:W-:Y:S02]  /*2680*/  CS2R R56, SRZ ;  /* 0x0000000000387805 */ /* 0x000fe4000001ff00 */
[----:B------:R-:W-:Y:S02]  /*2690*/  LEA.HI.X.SX32 R155, R9, UR7, 0x1, P2 ;  /* 0x00000007099b7c11 */ /* 0x000fe400090f0eff */
[----:B------:R-:W0:Y:S01]  /*26a0*/  LDC R9, c[0x0][0x23c] ;  /* 0x00008f00ff097b82 */ /* 0x000e220000000800 */
[C---:B------:R-:W-:Y:S02]  /*26b0*/  SEL R45, R6.reuse, R45, !P0 ;  /* 0x0000002d062d7207 */ /* 0x040fe40004000000 */
[C---:B------:R-:W-:Y:S02]  /*26c0*/  SEL R49, R6.reuse, R49, !P0 ;  /* 0x0000003106317207 */ /* 0x040fe40004000000 */
[C---:B------:R-:W-:Y:S01]  /*26d0*/  SEL R51, R6.reuse, R51, !P0 ;  /* 0x0000003306337207 */ /* 0x040fe20004000000 */
[----:B------:R-:W-:Y:S01]  /*26e0*/  IMAD R45, R45, UR5, RZ ;  /* 0x000000052d2d7c24 */ /* 0x000fe2000f8e02ff */
        /* <DEDUP_REMOVED lines=16> */
[----:B------:R-:W-:Y:S01]  /*27f0*/  LEA.HI.X.SX32 R199, R7, UR7, 0x1, P4 ;  /* 0x0000000707c77c11 */ /* 0x000fe2000a0f0eff */
[----:B------:R-:W-:Y:S01]  /*2800*/  IMAD R69, R69, UR5, RZ ;  /* 0x0000000545457c24 */ /* 0x000fe2000f8e02ff */
[----:B------:R-:W-:Y:S01]  /*2810*/  LEA.HI.X.SX32 R187, R11, UR7, 0x1, P3 ;  /* 0x000000070bbb7c11 */ /* 0x000fe200098f0eff */
[----:B------:R-:W-:Y:S01]  /*2820*/  IMAD R6, R6, UR5, RZ ;  /* 0x0000000506067c24 */ /* 0x000fe2000f8e02ff */
[----:B------:R-:W-:Y:S01]  /*2830*/  LEA.HI.X.SX32 R185, R29, UR7, 0x1, P1 ;  /* 0x000000071db97c11 */ /* 0x000fe200088f0eff */
[----:B------:R-:W-:Y:S01]  /*2840*/  IMAD R11, R103, R90, RZ ;  /* 0x0000005a670b7224 */ /* 0x000fe200078e02ff */
[----:B------:R-:W-:-:S02]  /*2850*/  LEA R196, P0, R17, UR6, 0x1 ;  /* 0x0000000611c47c11 */ /* 0x000fc4000f8008ff */
[----:B------:R-:W-:Y:S02]  /*2860*/  CS2R R28, SRZ ;  /* 0x00000000001c7805 */ /* 0x000fe4000001ff00 */
[----:B------:R-:W-:Y:S02]  /*2870*/  LEA R188, P6, R19, UR6, 0x1 ;  /* 0x0000000613bc7c11 */ /* 0x000fe4000f8c08ff */
[----:B------:R-:W-:Y:S02]  /*2880*/  CS2R R70, SRZ ;  /* 0x0000000000467805 */ /* 0x000fe4000001ff00 */
[----:B------:R-:W-:Y:S01]  /*2890*/  LEA R204, P5, R21, UR6, 0x1 ;  /* 0x0000000615cc7c11 */ /* 0x000fe2000f8a08ff */
[----:B------:R-:W-:Y:S01]  /*28a0*/  UMOV UR5, URZ ;  /* 0x0000003f00057c82 */ /* 0x000fe20008000000 */
[----:B------:R-:W-:Y:S01]  /*28b0*/  LEA R194, P4, R23, UR6, 0x1 ;  /* 0x0000000617c27c11 */ /* 0x000fe2000f8808ff */
[----:B------:R-:W-:Y:S01]  /*28c0*/  UIADD3.64 UR8, UR4, UR8, URZ ;  /* 0x0000000804087297 */ /* 0x000fe2000fffe03f */
[----:B------:R-:W-:-:S02]  /*28d0*/  LEA R200, P3, R25, UR6, 0x1 ;  /* 0x0000000619c87c11 */ /* 0x000fc4000f8608ff */
[----:B------:R-:W-:Y:S02]  /*28e0*/  LEA R170, P1, R43, UR6, 0x1 ;  /* 0x000000062baa7c11 */ /* 0x000fe4000f8208ff */
[----:B------:R-:W-:Y:S01]  /*28f0*/  LEA.HI.X.SX32 R197, R17, UR7, 0x1, P0 ;  /* 0x0000000711c57c11 */ /* 0x000fe200080f0eff */
[-C--:B------:R-:W-:Y:S01]  /*2900*/  IMAD R17, R99, R90.reuse, RZ ;  /* 0x0000005a63117224 */ /* 0x080fe200078e02ff */
[----:B------:R-:W-:Y:S01]  /*2910*/  LEA.HI.X.SX32 R189, R19, UR7, 0x1, P6 ;  /* 0x0000000713bd7c11 */ /* 0x000fe2000b0f0eff */
[----:B------:R-:W-:Y:S01]  /*2920*/  IMAD R19, R96, R90, RZ ;  /* 0x0000005a60137224 */ /* 0x000fe200078e02ff */
[----:B------:R-:W-:Y:S02]  /*2930*/  LEA.HI.X.SX32 R129, R21, UR7, 0x1, P5 ;  /* 0x0000000715817c11 */ /* 0x000fe4000a8f0eff */
[----:B------:R-:W-:Y:S02]  /*2940*/  LEA.HI.X.SX32 R195, R23, UR7, 0x1, P4 ;  /* 0x0000000717c37c11 */ /* 0x000fe4000a0f0eff */
[----:B------:R-:W-:-:S02]  /*2950*/  LEA.HI.X.SX32 R201, R25, UR7, 0x1, P3 ;  /* 0x0000000719c97c11 */ /* 0x000fc400098f0eff */
[----:B------:R-:W-:Y:S02]  /*2960*/  CS2R R24, SRZ ;  /* 0x0000000000187805 */ /* 0x000fe4000001ff00 */
[----:B------:R-:W-:Y:S02]  /*2970*/  LEA.HI.X.SX32 R171, R43, UR7, 0x1, P1 ;  /* 0x000000072bab7c11 */ /* 0x000fe400088f0eff */
[----:B------:R-:W-:Y:S02]  /*2980*/  CS2R R42, SRZ ;  /* 0x00000000002a7805 */ /* 0x000fe4000001ff00 */
[----:B------:R-:W-:Y:S02]  /*2990*/  LEA R184, P0, R31, UR6, 0x1 ;  /* 0x000000061fb87c11 */ /* 0x000fe4000f8008ff */
[----:B------:R-:W-:Y:S02]  /*29a0*/  LEA R180, P6, R33, UR6, 0x1 ;  /* 0x0000000621b47c11 */ /* 0x000fe4000f8c08ff */
[----:B------:R-:W-:-:S02]  /*29b0*/  LEA R178, P5, R35, UR6, 0x1 ;  /* 0x0000000623b27c11 */ /* 0x000fc4000f8a08ff */
[----:B------:R-:W-:Y:S02]  /*29c0*/  LEA R176, P4, R37, UR6, 0x1 ;  /* 0x0000000625b07c11 */ /* 0x000fe4000f8808ff */
[----:B------:R-:W-:Y:S02]  /*29d0*/  LEA R174, P3, R39, UR6, 0x1 ;  /* 0x0000000627ae7c11 */ /* 0x000fe4000f8608ff */
[----:B------:R-:W-:Y:S02]  /*29e0*/  LEA R122, P1, R59, UR6, 0x1 ;  /* 0x000000063b7a7c11 */ /* 0x000fe4000f8208ff */
[----:B------:R-:W-:Y:S02]  /*29f0*/  LEA.HI.X.SX32 R183, R31, UR7, 0x1, P0 ;  /* 0x000000071fb77c11 */ /* 0x000fe400080f0eff */
[----:B------:R-:W-:Y:S02]  /*2a00*/  CS2R R30, SRZ ;  /* 0x00000000001e7805 */ /* 0x000fe4000001ff00 */
[----:B------:R-:W-:-:S02]  /*2a10*/  LEA.HI.X.SX32 R181, R33, UR7, 0x1, P6 ;  /* 0x0000000721b57c11 */ /* 0x000fc4000b0f0eff */
[----:B------:R-:W-:Y:S02]  /*2a20*/  CS2R R32, SRZ ;  /* 0x0000000000207805 */ /* 0x000fe4000001ff00 */
[----:B------:R-:W-:Y:S02]  /*2a30*/  LEA.HI.X.SX32 R179, R35, UR7, 0x1, P5 ;  /* 0x0000000723b37c11 */ /* 0x000fe4000a8f0eff */
[----:B------:R-:W-:Y:S02]  /*2a40*/  CS2R R34, SRZ ;  /* 0x0000000000227805 */ /* 0x000fe4000001ff00 */
[----:B------:R-:W-:Y:S02]  /*2a50*/  LEA.HI.X.SX32 R177, R37, UR7, 0x1, P4 ;  /* 0x0000000725b17c11 */ /* 0x000fe4000a0f0eff */
[----:B------:R-:W-:Y:S02]  /*2a60*/  CS2R R36, SRZ ;  /* 0x0000000000247805 */ /* 0x000fe4000001ff00 */
        /* <DEDUP_REMOVED lines=21> */
[----:B------:R-:W-:Y:S02]  /*2bc0*/  LEA R126, P0, R61, UR6, 0x1 ;  /* 0x000000063d7e7c11 */ /* 0x000fe4000f8008ff */
[----:B------:R-:W-:Y:S02]  /*2bd0*/  LEA R128, P6, R63, UR6, 0x1 ;  /* 0x000000063f807c11 */ /* 0x000fe4000f8c08ff */
[----:B------:R-:W-:Y:S02]  /*2be0*/  LEA R146, P5, R65, UR6, 0x1 ;  /* 0x0000000641927c11 */ /* 0x000fe4000f8a08ff */
[----:B------:R-:W-:-:S02]  /*2bf0*/  LEA R148, P4, R67, UR6, 0x1 ;  /* 0x0000000643947c11 */ /* 0x000fc4000f8808ff */
[----:B------:R-:W-:Y:S01]  /*2c00*/  LEA R144, P3, R69, UR6, 0x1 ;  /* 0x0000000645907c11 */ /* 0x000fe2000f8608ff */
[----:B------:R-:W-:Y:S01]  /*2c10*/  USHF.R.U32.HI UR6, URZ, 0x4, UR13 ;  /* 0x000000043f067899 */ /* 0x000fe2000801160d */
[C---:B------:R-:W-:Y:S02]  /*2c20*/  LOP3.LUT R7, R3.reuse, 0xc, RZ, 0xfc, !PT ;  /* 0x0000000c03077812 */ /* 0x040fe400078efcff */
[----:B------:R-:W-:Y:S01]  /*2c30*/  LOP3.LUT R6, R3, 0x12, RZ, 0xfc, !PT ;  /* 0x0000001203067812 */ /* 0x000fe200078efcff */
[----:B------:R-:W-:Y:S01]  /*2c40*/  USGXT.U32 UR6, UR6, 0xe ;  /* 0x0000000e0606789a */ /* 0x000fe20008000000 */
[----:B------:R-:W-:Y:S01]  /*2c50*/  LOP3.LUT R5, R8, 0x7e, R5, 0x78, !PT ;  /* 0x0000007e08057812 */ /* 0x000fe200078e7805 */
[----:B0-----:R-:W-:Y:S01]  /*2c60*/  IMAD.SHL.U32 R8, R9, 0x20, RZ ;  /* 0x0000002009087824 */ /* 0x001fe200078e00ff */
[----:B------:R-:W-:Y:S01]  /*2c70*/  LEA.HI.X.SX32 R147, R61, UR7, 0x1, P0 ;  /* 0x000000073d937c11 */ /* 0x000fe200080f0eff */
[-C--:B------:R-:W-:Y:S01]  /*2c80*/  IMAD R23, R6, R90.reuse, RZ ;  /* 0x0000005a06177224 */ /* 0x080fe200078e02ff */
[----:B------:R-:W-:Y:S01]  /*2c90*/  LEA.HI.X.SX32 R149, R63, UR7, 0x1, P6 ;  /* 0x000000073f957c11 */ /* 0x000fe2000b0f0eff */
[----:B------:R-:W-:Y:S01]  /*2ca0*/  IMAD R21, R7, R90, RZ ;  /* 0x0000005a07157224 */ /* 0x000fe200078e02ff */
[----:B------:R-:W-:-:S02]  /*2cb0*/  LEA.HI.X.SX32 R151, R65, UR7, 0x1, P5 ;  /* 0x0000000741977c11 */ /* 0x000fc4000a8f0eff */
[----:B------:R-:W-:Y:S02]  /*2cc0*/  CS2R R60, SRZ ;  /* 0x00000000003c7805 */ /* 0x000fe4000001ff00 */
[----:B------:R-:W-:Y:S02]  /*2cd0*/  LEA.HI.X.SX32 R153, R67, UR7, 0x1, P4 ;  /* 0x0000000743997c11 */ /* 0x000fe4000a0f0eff */
[----:B------:R-:W-:Y:S02]  /*2ce0*/  CS2R R62, SRZ ;  /* 0x00000000003e7805 */ /* 0x000fe4000001ff00 */
[----:B------:R-:W-:Y:S02]  /*2cf0*/  LEA.HI.X.SX32 R145, R69, UR7, 0x1, P3 ;  /* 0x0000000745917c11 */ /* 0x000fe400098f0eff */
[----:B------:R-:W-:Y:S02]  /*2d00*/  CS2R R64, SRZ ;  /* 0x0000000000407805 */ /* 0x000fe4000001ff00 */
[----:B------:R-:W-:-:S02]  /*2d10*/  CS2R R66, SRZ ;  /* 0x0000000000427805 */ /* 0x000fc4000001ff00 */
[----:B------:R-:W-:Y:S01]  /*2d20*/  CS2R R68, SRZ ;  /* 0x0000000000447805 */ /* 0x000fe2000001ff00 */
[----:B------:R-:W-:Y:S01]  /*2d30*/  IMAD R9, R104, R9, RZ ;  /* 0x0000000968097224 */ /* 0x000fe200078e02ff */
[----:B------:R-:W-:Y:S01]  /*2d40*/  LOP3.LUT R93, R5, 0x20, RZ, 0x3c, !PT ;  /* 0x00000020055d7812 */ /* 0x000fe200078e3cff */
[----:B------:R-:W-:Y:S01]  /*2d50*/  IMAD R90, R105, R90, RZ ;  /* 0x0000005a695a7224 */ /* 0x000fe200078e02ff */
[C---:B------:R-:W-:Y:S01]  /*2d60*/  LOP3.LUT R92, R5.reuse, 0x40, RZ, 0x3c, !PT ;  /* 0x00000040055c7812 */ /* 0x040fe200078e3cff */
[----:B------:R-:W-:Y:S01]  /*2d70*/  UMOV UR7, URZ ;  /* 0x0000003f00077c82 */ /* 0x000fe20008000000 */
[----:B------:R-:W-:Y:S01]  /*2d80*/  LOP3.LUT R94, R5, 0x60, RZ, 0x3c, !PT ;  /* 0x00000060055e7812 */ /* 0x000fe200078e3cff */
[----:B------:R-:W-:-:S12]  /*2d90*/  UIADD3.64 UR10, UR6, -UR10, URZ ;  /* 0x8000000a060a7297 */ /* 0x000fd8000fffe03f */
.L_x_1:
[----:B------:R-:W-:Y:S01]  /*2da0*/  ISETP.GE.AND P1, PT, R105, UR14, PT ;  /* 0x0000000e69007c0c */ /* 0x000fe2000bf26270 */
[----:B------:R-:W-:Y:S01]  /*2db0*/  IMAD.WIDE R114, R90, 0x2, R134 ;  /* 0x000000025a727825 */ /* 0x000fe200078e0286 */
[----:B------:R-:W-:Y:S02]  /*2dc0*/  PRMT R118, RZ, 0x7610, R118 ;  /* 0x00007610ff767816 */ /* 0x000fe40000000076 */
[----:B------:R-:W-:Y:S01]  /*2dd0*/  ISETP.GE.AND P0, PT, R3, UR14, PT ;  /* 0x0000000e03007c0c */ /* 0x000fe2000bf06270 */
[----:B------:R-:W-:Y:S01]  /*2de0*/  IMAD.WIDE R112, R13, 0x2, R134 ;  /* 0x000000020d707825 */ /* 0x000fe200078e0286 */
[----:B------:R-:W-:Y:S02]  /*2df0*/  ISETP.GE.AND P2, PT, R106, UR14, PT ;  /* 0x0000000e6a007c0c */ /* 0x000fe4000bf46270 */
[----:B------:R-:W-:Y:S01]  /*2e00*/  PRMT R110, RZ, 0x7610, R110 ;  /* 0x00007610ff6e7816 */ /* 0x000fe2000000006e */
[----:B------:R-:W-:Y:S01]  /*2e10*/  IMAD.WIDE R130, R89, 0x2, R134 ;  /* 0x0000000259827825 */ /* 0x000fe200078e0286 */
[----:B------:R-:W-:-:S03]  /*2e20*/  PRMT R125, RZ, 0x7610, R125 ;  /* 0x00007610ff7d7816 */ /* 0x000fc6000000007d */
[----:B------:R-:W2:Y:S01]  /*2e30*/  @!P1 LDG.E.U16 R118, desc[UR16][R114.64] ;  /* 0x0000001072769981 */ /* 0x000ea2000c1e1500 */
[----:B------:R-:W-:Y:S01]  /*2e40*/  ISETP.GE.AND P1, PT, R109, UR14, PT ;  /* 0x0000000e6d007c0c */ /* 0x000fe2000bf26270 */
[----:B------:R-:W-:Y:S01]  /*2e50*/  IMAD.WIDE R138, R22, 0x2, R134 ;  /* 0x00000002168a7825 */ /* 0x000fe200078e0286 */
[----:B------:R-:W-:Y:S01]  /*2e60*/  PRMT R12, RZ, 0x7610, R12 ;  /* 0x00007610ff0c7816 */ /* 0x000fe2000000000c */
[----:B------:R-:W3:Y:S01]  /*2e70*/  @!P0 LDG.E.U16 R110, desc[UR16][R112.64] ;  /* 0x00000010706e8981 */ /* 0x000ee2000c1e1500 */
[----:B------:R-:W-:Y:S02]  /*2e80*/  ISETP.GE.AND P0, PT, R107, UR14, PT ;  /* 0x0000000e6b007c0c */ /* 0x000fe4000bf06270 */
[----:B------:R-:W-:Y:S01]  /*2e90*/  ISETP.GE.AND P3, PT, R108, UR14, PT ;  /* 0x0000000e6c007c0c */ /* 0x000fe2000bf66270 */
[----:B------:R0:W4:Y:S01]  /*2ea0*/  @!P2 LDG.E.U16 R125, desc[UR16][R130.64] ;  /* 0x00000010827da981 */ /* 0x000122000c1e1500 */
[----:B------:R-:W-:Y:S01]  /*2eb0*/  ISETP.GE.AND P2, PT, R7, UR14, PT ;  /* 0x0000000e07007c0c */ /* 0x000fe2000bf46270 */
[----:B------:R-:W-:Y:S01]  /*2ec0*/  IMAD.WIDE R136, R88, 0x2, R134 ;  /* 0x0000000258887825 */ /* 0x000fe200078e0286 */
[----:B------:R-:W-:-:S03]  /*2ed0*/  PRMT R117, RZ, 0x7610, R117 ;  /* 0x00007610ff757816 */ /* 0x000fc60000000075 */
[----:B------:R-:W5:Y:S01]  /*2ee0*/  @!P1 LDG.E.U16 R12, desc[UR16][R138.64] ;  /* 0x000000108a0c9981 */ /* 0x000f62000c1e1500 */
[----:B------:R-:W-:Y:S02]  /*2ef0*/  ISETP.GE.AND P1, PT, R6, UR14, PT ;  /* 0x0000000e06007c0c */ /* 0x000fe4000bf26270 */
[----:B------:R-:W-:Y:S01]  /*2f00*/  PRMT R123, RZ, 0x7610, R123 ;  /* 0x00007610ff7b7816 */ /* 0x000fe2000000007b */
[----:B0-----:R-:W-:Y:S01]  /*2f10*/  IMAD.WIDE R130, R21, 0x2, R134 ;  /* 0x0000000215827825 */ /* 0x001fe200078e0286 */
[----:B------:R0:W4:Y:S01]  /*2f20*/  @!P0 LDG.E.U16 R117, desc[UR16][R136.64] ;  /* 0x0000001088758981 */ /* 0x000122000c1e1500 */
[----:B------:R-:W-:Y:S02]  /*2f30*/  PRMT R222, RZ, 0x7610, R222 ;  /* 0x00007610ffde7816 */ /* 0x000fe400000000de */
[----:B------:R-:W-:Y:S01]  /*2f40*/  PRMT R112, RZ, 0x7610, R112 ;  /* 0x00007610ff707816 */ /* 0x000fe20000000070 */
[----:B------:R-:W4:Y:S01]  /*2f50*/  @!P2 LDG.E.U16 R123, desc[UR16][R130.64] ;  /* 0x00000010827ba981 */ /* 0x000f22000c1e1500 */
[----:B------:R-:W-:Y:S01]  /*2f60*/  ISETP.GE.AND P4, PT, R103, UR14, PT ;  /* 0x0000000e67007c0c */ /* 0x000fe2000bf86270 */
[----:B------:R-:W-:Y:S01]  /*2f70*/  IMAD.WIDE R120, R91, 0x2, R134 ;  /* 0x000000025b787825 */ /* 0x000fe200078e0286 */
[----:B------:R-:W-:-:S02]  /*2f80*/  ISETP.GE.AND P0, PT, R102, UR14, PT ;  /* 0x0000000e66007c0c */ /* 0x000fc4000bf06270 */
[----:B------:R-:W-:Y:S01]  /*2f90*/  ISETP.GE.AND P2, PT, R100, UR14, PT ;  /* 0x0000000e64007c0c */ /* 0x000fe2000bf46270 */
[----:B0-----:R-:W-:Y:S01]  /*2fa0*/  IMAD.WIDE R136, R23, 0x2, R134 ;  /* 0x0000000217887825 */ /* 0x001fe200078e0286 */
[----:B------:R0:W2:Y:S01]  /*2fb0*/  @!P3 LDG.E.U16 R112, desc[UR16][R120.64] ;  /* 0x000000107870b981 */ /* 0x0000a2000c1e1500 */
[----:B------:R-:W-:-:S03]  /*2fc0*/  PRMT R115, RZ, 0x7610, R115 ;  /* 0x00007610ff737816 */ /* 0x000fc60000000073 */
[----:B------:R-:W4:Y:S01]  /*2fd0*/  @!P1 LDG.E.U16 R222, desc[UR16][R136.64] ;  /* 0x0000001088de9981 */ /* 0x000f22000c1e1500 */
[----:B------:R-:W-:Y:S01]  /*2fe0*/  ISETP.GE.AND P1, PT, R96, UR14, PT ;  /* 0x0000000e60007c0c */ /* 0x000fe2000bf26270 */
[----:B------:R-:W-:Y:S01]  /*2ff0*/  IMAD.WIDE R132, R11, 0x2, R134 ;  /* 0x000000020b847825 */ /* 0x000fe200078e0286 */
[----:B------:R-:W-:Y:S02]  /*3000*/  PRMT R114, RZ, 0x7610, R114 ;  /* 0x00007610ff727816 */ /* 0x000fe40000000072 */
[----:B0-----:R-:W-:Y:S01]  /*3010*/  PRMT R121, RZ, 0x7610, R121 ;  /* 0x00007610ff797816 */ /* 0x001fe20000000079 */
[--C-:B------:R-:W-:Y:S01]  /*3020*/  IMAD.WIDE R142, R20, 0x2, R134.reuse ;  /* 0x00000002148e7825 */ /* 0x100fe200078e0286 */
[----:B------:R0:W4:Y:S03]  /*3030*/  @!P4 LDG.E.U16 R115, desc[UR16][R132.64] ;  /* 0x000000108473c981 */ /* 0x000126000c1e1500 */
[----:B------:R-:W-:Y:S01]  /*3040*/  IMAD.WIDE R138, R18, 0x2, R134 ;  /* 0x00000002128a7825 */ /* 0x000fe200078e0286 */
[----:B------:R-:W5:Y:S01]  /*3050*/  @!P0 LDG.E.U16 R114, desc[UR16][R142.64] ;  /* 0x000000108e728981 */ /* 0x000f62000c1e1500 */
[----:B------:R-:W-:-:S02]  /*3060*/  PRMT R220, RZ, 0x7610, R220 ;  /* 0x00007610ffdc7816 */ /* 0x000fc400000000dc */
[----:B------:R-:W-:Y:S01]  /*3070*/  ISETP.GE.AND P3, PT, R99, UR14, PT ;  /* 0x0000000e63007c0c */ /* 0x000fe2000bf66270 */
[----:B------:R-:W4:Y:S01]  /*3080*/  @!P2 LDG.E.U16 R121, desc[UR16][R138.64] ;  /* 0x000000108a79a981 */ /* 0x000f22000c1e1500 */
[----:B------:R-:W-:Y:S01]  /*3090*/  ISETP.GE.AND P0, PT, R97, UR14, PT ;  /* 0x0000000e61007c0c */ /* 0x000fe2000bf06270 */
[----:B0-----:R-:W-:Y:S01]  /*30a0*/  IMAD.WIDE R132, R19, 0x2, R134 ;  /* 0x0000000213847825 */ /* 0x001fe200078e0286 */
[----:B------:R-:W-:Y:S02]  /*30b0*/  ISETP.GE.AND P4, PT, R95, UR14, PT ;  /* 0x0000000e5f007c0c */ /* 0x000fe4000bf86270 */
[----:B------:R-:W-:Y:S02]  /*30c0*/  ISETP.GE.AND P2, PT, R98, UR14, PT ;  /* 0x0000000e62007c0c */ /* 0x000fe4000bf46270 */
[----:B------:R0:W4:Y:S01]  /*30d0*/  @!P1 LDG.E.U16 R220, desc[UR16][R132.64] ;  /* 0x0000001084dc9981 */ /* 0x000122000c1e1500 */
[----:B------:R-:W-:Y:S01]  /*30e0*/  PRMT R113, RZ, 0x7610, R113 ;  /* 0x00007610ff717816 */ /* 0x000fe20000000071 */
[----:B------:R-:W-:Y:S01]  /*30f0*/  IMAD.WIDE R140, R17, 0x2, R134 ;  /* 0x00000002118c7825 */ /* 0x000fe200078e0286 */
[----:B------:R-:W-:-:S02]  /*3100*/  PRMT R116, RZ, 0x7610, R116 ;  /* 0x00007610ff747816 */ /* 0x000fc40000000074 */
[----:B------:R-:W-:Y:S01]  /*3110*/  PRMT R119, RZ, 0x7610, R119 ;  /* 0x00007610ff777816 */ /* 0x000fe20000000077 */
[----:B------:R-:W-:Y:S01]  /*3120*/  IMAD.WIDE R130, R16, 0x2, R134 ;  /* 0x0000000210827825 */ /* 0x000fe200078e0286 */
[----:B------:R-:W4:Y:S03]  /*3130*/  @!P3 LDG.E.U16 R113, desc[UR16][R140.64] ;  /* 0x000000108c71b981 */ /* 0x000f26000c1e1500 */
[--C-:B0-----:R-:W-:Y:S01]  /*3140*/  IMAD.MOV.U32 R132, RZ, RZ, R111.reuse ;  /* 0x000000ffff847224 */ /* 0x101fe200078e006f */
[----:B------:R-:W-:Y:S01]  /*3150*/  PRMT R111, RZ, 0x7610, R111 ;  /* 0x00007610ff6f7816 */ /* 0x000fe2000000006f */
[--C-:B------:R-:W-:Y:S01]  /*3160*/  IMAD.WIDE R142, R14, 0x2, R134.reuse ;  /* 0x000000020e8e7825 */ /* 0x100fe200078e0286 */
[----:B------:R0:W4:Y:S03]  /*3170*/  @!P0 LDG.E.U16 R116, desc[UR16][R130.64] ;  /* 0x0000001082748981 */ /* 0x000126000c1e1500 */
[----:B------:R-:W-:Y:S01]  /*3180*/  IMAD.WIDE R136, R15, 0x2, R134 ;  /* 0x000000020f887825 */ /* 0x000fe200078e0286 */
[----:B------:R-:W4:Y:S04]  /*3190*/  @!P4 LDG.E.U16 R119, desc[UR16][R142.64] ;  /* 0x000000108e77c981 */ /* 0x000f28000c1e1500 */
[----:B------:R1:W4:Y:S01]  /*31a0*/  @!P2 LDG.E.U16 R111, desc[UR16][R136.64] ;  /* 0x00000010886fa981 */ /* 0x000322000c1e1500 */
[----:B------:R-:W-:Y:S01]  /*31b0*/  BAR.SYNC.DEFER_BLOCKING 0x0 ;  /* 0x0000000000007b1d */ /* 0x000fe20000010000 */
[----:B------:R-:W-:Y:S01]  /*31c0*/  ISETP.GE.AND P0, PT, R104, UR14, PT ;  /* 0x0000000e68007c0c */ /* 0x000fe2000bf06270 */
[----:B0-----:R-:W-:-:S02]  /*31d0*/  IMAD.MOV.U32 R130, RZ, RZ, R152 ;  /* 0x000000ffff827224 */ /* 0x001fc400078e0098 */
[----:B------:R-:W-:Y:S02]  /*31e0*/  IMAD.MOV.U32 R131, RZ, RZ, R155 ;  /* 0x000000ffff837224 */ /* 0x000fe400078e009b */
[----:B------:R-:W-:Y:S01]  /*31f0*/  IMAD.MOV.U32 R133, RZ, RZ, R150 ;  /* 0x000000ffff857224 */ /* 0x000fe200078e0096 */
[----:B------:R-:W-:Y:S01]  /*3200*/  PRMT R218, RZ, 0x7610, R218 ;  /* 0x00007610ffda7816 */ /* 0x000fe200000000da */
[----:B------:R-:W-:Y:S01]  /*3210*/  IMAD.WIDE R138, R9, 0x2, R130 ;  /* 0x00000002098a7825 */ /* 0x000fe200078e0282 */
[----:B------:R-:W-:-:S03]  /*3220*/  PRMT R206, RZ, 0x7610, R206 ;  /* 0x00007610ffce7816 */ /* 0x000fc600000000ce */
[----:B------:R-:W-:Y:S01]  /*3230*/  IMAD.WIDE R140, R9, 0x2, R132 ;  /* 0x00000002098c7825 */ /* 0x000fe200078e0284 */
[----:B------:R-:W-:-:S03]  /*3240*/  PRMT R216, RZ, 0x7610, R216 ;  /* 0x00007610ffd87816 */ /* 0x000fc600000000d8 */
[----:B-1----:R-:W-:Y:S02]  /*3250*/  IMAD.MOV.U32 R136, RZ, RZ, R126 ;  /* 0x000000ffff887224 */ /* 0x002fe400078e007e */
[----:B------:R-:W-:Y:S02]  /*3260*/  IMAD.MOV.U32 R137, RZ, RZ, R147 ;  /* 0x000000ffff897224 */ /* 0x000fe400078e0093 */
[----:B------:R-:W-:Y:S02]  /*3270*/  IMAD.MOV.U32 R142, RZ, RZ, R148 ;  /* 0x000000ffff8e7224 */ /* 0x000fe400078e0094 */
[----:B------:R-:W-:Y:S01]  /*3280*/  IMAD.MOV.U32 R143, RZ, RZ, R153 ;  /* 0x000000ffff8f7224 */ /* 0x000fe200078e0099 */
[----:B------:R0:W4:Y:S04]  /*3290*/  @!P0 LDG.E.U16 R218, desc[UR16][R140.64] ;  /* 0x000000108cda8981 */ /* 0x000128000c1e1500 */
[----:B------:R1:W4:Y:S01]  /*32a0*/  @!P0 LDG.E.U16 R206, desc[UR16][R138.64] ;  /* 0x000000108ace8981 */ /* 0x000322000c1e1500 */
[----:B------:R-:W-:Y:S01]  /*32b0*/  PRMT R214, RZ, 0x7610, R214 ;  /* 0x00007610ffd67816 */ /* 0x000fe200000000d6 */
[----:B------:R-:W-:Y:S01]  /*32c0*/  IMAD.WIDE R154, R9, 0x2, R136 ;  /* 0x00000002099a7825 */ /* 0x000fe200078e0288 */
[----:B------:R-:W-:-:S03]  /*32d0*/  PRMT R126, RZ, 0x7610, R126 ;  /* 0x00007610ff7e7816 */ /* 0x000fc6000000007e */
[----:B0-----:R-:W-:Y:S02]  /*32e0*/  IMAD.MOV.U32 R140, RZ, RZ, R146 ;  /* 0x000000ffff8c7224 */ /* 0x001fe400078e0092 */
[----:B------:R-:W-:Y:S02]  /*32f0*/  IMAD.MOV.U32 R141, RZ, RZ, R151 ;  /* 0x000000ffff8d7224 */ /* 0x000fe400078e0097 */
[--C-:B-1----:R-:W-:Y:S02]  /*3300*/  IMAD.MOV.U32 R138, RZ, RZ, R128.reuse ;  /* 0x000000ffff8a7224 */ /* 0x102fe400078e0080 */
[----:B------:R-:W-:Y:S01]  /*3310*/  IMAD.MOV.U32 R139, RZ, RZ, R149 ;  /* 0x000000ffff8b7224 */ /* 0x000fe200078e0095 */
[----:B------:R-:W-:Y:S01]  /*3320*/  PRMT R128, RZ, 0x7610, R128 ;  /* 0x00007610ff807816 */ /* 0x000fe20000000080 */
[----:B------:R-:W-:Y:S01]  /*3330*/  IMAD.WIDE R146, R9, 0x2, R144 ;  /* 0x0000000209927825 */ /* 0x000fe200078e0290 */
[----:B------:R-:W-:-:S03]  /*3340*/  PRMT R212, RZ, 0x7610, R212 ;  /* 0x00007610ffd47816 */ /* 0x000fc600000000d4 */
[C---:B------:R-:W-:Y:S01]  /*3350*/  IMAD.WIDE R148, R9.reuse, 0x2, R142 ;  /* 0x0000000209947825 */ /* 0x040fe200078e028e */
[----:B------:R0:W4:Y:S03]  /*3360*/  @!P0 LDG.E.U16 R216, desc[UR16][R146.64] ;  /* 0x0000001092d88981 */ /* 0x000126000c1e1500 */
[C---:B------:R-:W-:Y:S01]  /*3370*/  IMAD.WIDE R150, R9.reuse, 0x2, R140 ;  /* 0x0000000209967825 */ /* 0x040fe200078e028c */
[----:B------:R1:W4:Y:S03]  /*3380*/  @!P0 LDG.E.U16 R128, desc[UR16][R148.64] ;  /* 0x0000001094808981 */ /* 0x000326000c1e1500 */
[----:B------:R-:W-:Y:S01]  /*3390*/  IMAD.WIDE R152, R9, 0x2, R138 ;  /* 0x0000000209987825 */ /* 0x000fe200078e028a */
[----:B------:R1:W4:Y:S03]  /*33a0*/  @!P0 LDG.E.U16 R214, desc[UR16][R150.64] ;  /* 0x0000001096d68981 */ /* 0x000326000c1e1500 */
[----:B0-----:R-:W-:Y:S01]  /*33b0*/  IMAD.MOV.U32 R146, RZ, RZ, R158 ;  /* 0x000000ffff927224 */ /* 0x001fe200078e009e */
[----:B------:R0:W4:Y:S01]  /*33c0*/  @!P0 LDG.E.U16 R126, desc[UR16][R152.64] ;  /* 0x00000010987e8981 */ /* 0x000122000c1e1500 */
[----:B------:R-:W-:-:S02]  /*33d0*/  IMAD.MOV.U32 R147, RZ, RZ, R159 ;  /* 0x000000ffff937224 */ /* 0x000fc400078e009f */
[----:B-1----:R-:W-:Y:S01]  /*33e0*/  IMAD.MOV.U32 R148, RZ, RZ, R156 ;  /* 0x000000ffff947224 */ /* 0x002fe200078e009c */
[----:B------:R1:W4:Y:S01]  /*33f0*/  @!P0 LDG.E.U16 R212, desc[UR16][R154.64] ;  /* 0x000000109ad48981 */ /* 0x000322000c1e1500 */
[----:B------:R-:W-:Y:S02]  /*3400*/  IMAD.MOV.U32 R149, RZ, RZ, R157 ;  /* 0x000000ffff957224 */ /* 0x000fe400078e009d */
[----:B------:R-:W-:Y:S02]  /*3410*/  IMAD.MOV.U32 R150, RZ, RZ, R160 ;  /* 0x000000ffff967224 */ /* 0x000fe400078e00a0 */
[----:B------:R-:W-:Y:S02]  /*3420*/  IMAD.MOV.U32 R151, RZ, RZ, R161 ;  /* 0x000000ffff977224 */ /* 0x000fe400078e00a1 */
[----:B0-----:R-:W-:Y:S02]  /*3430*/  IMAD.MOV.U32 R152, RZ, RZ, R124 ;  /* 0x000000ffff987224 */ /* 0x001fe400078e007c */
[----:B------:R-:W-:-:S02]  /*3440*/  IMAD.MOV.U32 R153, RZ, RZ, R163 ;  /* 0x000000ffff997224 */ /* 0x000fc400078e00a3 */
[----:B-1----:R-:W-:Y:S02]  /*3450*/  IMAD.MOV.U32 R154, RZ, RZ, R122 ;  /* 0x000000ffff9a7224 */ /* 0x002fe400078e007a */
[----:B------:R-:W-:Y:S01]  /*3460*/  IMAD.MOV.U32 R155, RZ, RZ, R165 ;  /* 0x000000ffff9b7224 */ /* 0x000fe200078e00a5 */
[----:B------:R-:W-:Y:S01]  /*3470*/  PRMT R124, RZ, 0x7610, R124 ;  /* 0x00007610ff7c7816 */ /* 0x000fe2000000007c */
[C---:B------:R-:W-:Y:S01]  /*3480*/  IMAD.WIDE R158, R9.reuse, 0x2, R152 ;  /* 0x00000002099e7825 */ /* 0x040fe200078e0298 */
[----:B------:R-:W-:Y:S02]  /*3490*/  PRMT R210, RZ, 0x7610, R210 ;  /* 0x00007610ffd27816 */ /* 0x000fe400000000d2 */
[----:B------:R-:W-:Y:S01]  /*34a0*/  PRMT R122, RZ, 0x7610, R122 ;  /* 0x00007610ff7a7816 */ /* 0x000fe2000000007a */
[C---:B------:R-:W-:Y:S01]  /*34b0*/  IMAD.WIDE R156, R9.reuse, 0x2, R154 ;  /* 0x00000002099c7825 */ /* 0x040fe200078e029a */
[----:B------:R-:W-:Y:S02]  /*34c0*/  PRMT R208, RZ, 0x7610, R208 ;  /* 0x00007610ffd07816 */ /* 0x000fe400000000d0 */
[----:B------:R-:W-:Y:S01]  /*34d0*/  PRMT R120, RZ, 0x7610, R120 ;  /* 0x00007610ff787816 */ /* 0x000fe20000000078 */
        /* <DEDUP_REMOVED lines=87> */
[----:B---3--:R-:W-:Y:S02]  /*3a50*/  IMAD.MOV.U32 R190, RZ, RZ, R196 ;  /* 0x000000ffffbe7224 */ /* 0x008fe400078e00c4 */
        /* <DEDUP_REMOVED lines=13> */
[----:B------:R-:W3:Y:S03]  /*3b30*/  @!P0 LDG.E.U16 R246, desc[UR16][R196.64] ;  /* 0x00000010c4f68981 */ /* 0x000ee6000c1e1500 */
[C---:B------:R-:W-:Y:S01]  /*3b40*/  IMAD.WIDE R202, R9.reuse, 0x2, R188 ;  /* 0x0000000209ca7825 */ /* 0x040fe200078e02bc */
[----:B------:R-:W3:Y:S03]  /*3b50*/  @!P0 LDG.E.U16 R250, desc[UR16][R198.64] ;  /* 0x00000010c6fa8981 */ /* 0x000ee6000c1e1500 */
[----:B------:R-:W-:Y:S01]  /*3b60*/  IMAD.WIDE R204, R9, 0x2, R186 ;  /* 0x0000000209cc7825 */ /* 0x000fe200078e02ba */
[----:B------:R-:W3:Y:S04]  /*3b70*/  @!P0 LDG.E.U16 R127, desc[UR16][R200.64] ;  /* 0x00000010c87f8981 */ /* 0x000ee8000c1e1500 */
[----:B------:R-:W3:Y:S04]  /*3b80*/  @!P0 LDG.E.U16 R129, desc[UR16][R202.64] ;  /* 0x00000010ca818981 */ /* 0x000ee8000c1e1500 */
[----:B------:R-:W3:Y:S04]  /*3b90*/  @!P0 LDG.E.U16 R211, desc[UR16][R204.64] ;  /* 0x00000010ccd38981 */ /* 0x000ee8000c1e1500 */
[----:B------:R-:W-:Y:S04]  /*3ba0*/  STS.U16 [R5+UR13+0x2000], R110 ;  /* 0x0020006e05007988 */ /* 0x000fe8000800040d */
[----:B--2---:R-:W-:Y:S04]  /*3bb0*/  STS.U16 [R5+UR13+0x2400], R112 ;  /* 0x0024007005007988 */ /* 0x004fe8000800040d */
[----:B-----5:R-:W-:Y:S04]  /*3bc0*/  STS.U16 [R5+UR13+0x2800], R114 ;  /* 0x0028007205007988 */ /* 0x020fe8000800040d */
[----:B----4-:R-:W-:Y:S04]  /*3bd0*/  STS.U16 [R5+UR13+0x2c00], R116 ;  /* 0x002c007405007988 */ /* 0x010fe8000800040d */
[----:B------:R-:W-:Y:S04]  /*3be0*/  STS.U16 [R93+UR13+0x2100], R118 ;  /* 0x002100765d007988 */ /* 0x000fe8000800040d */
        /* <DEDUP_REMOVED lines=11> */
[----:B------:R-:W-:Y:S04]  /*3ca0*/  STS.U16 [R5+UR13], R218 ;  /* 0x000000da05007988 */ /* 0x000fe8000800040d */
        /* <DEDUP_REMOVED lines=26> */
[----:B---3--:R-:W-:Y:S04]  /*3e50*/  STS.U16 [R93+UR13+0x1700], R246 ;  /* 0x001700f65d007988 */ /* 0x008fe8000800040d */
[----:B------:R-:W-:Y:S04]  /*3e60*/  STS.U16 [R93+UR13+0x1900], R250 ;  /* 0x001900fa5d007988 */ /* 0x000fe8000800040d */
[----:B------:R-:W-:Y:S04]  /*3e70*/  STS.U16 [R93+UR13+0x1b00], R127 ;  /* 0x001b007f5d007988 */ /* 0x000fe8000800040d */
[----:B------:R0:W-:Y:S04]  /*3e80*/  STS.U16 [R93+UR13+0x1d00], R129 ;  /* 0x001d00815d007988 */ /* 0x0001e8000800040d */
[----:B------:R1:W-:Y:S01]  /*3e90*/  STS.U16 [R93+UR13+0x1f00], R211 ;  /* 0x001f00d35d007988 */ /* 0x0003e2000800040d */
[----:B------:R2:W-:Y:S06]  /*3ea0*/  MEMBAR.ALL.CTA ;  /* 0x0000000000007992 */ /* 0x0005ec0000008000 */
[----:B--2---:R-:W2:Y:S02]  /*3eb0*/  FENCE.VIEW.ASYNC.S ;  /* 0x00000000000073c6 */ /* 0x004ea40000000000 */
[----:B--2---:R-:W-:Y:S06]  /*3ec0*/  BAR.SYNC.DEFER_BLOCKING 0x0 ;  /* 0x0000000000007b1d */ /* 0x004fec0000010000 */
[----:B------:R-:W-:Y:S01]  /*3ed0*/  UMOV UR20, UR4 ;  /* 0x0000000400147c82 */ /* 0x000fe20008000000 */
[----:B------:R-:W-:Y:S01]  /*3ee0*/  UMOV UR21, 0x40000040 ;  /* 0x4000004000157882 */ /* 0x000fe20000000000 */
[----:B------:R-:W-:Y:S01]  /*3ef0*/  UMOV UR22, UR6 ;  /* 0x0000000600167c82 */ /* 0x000fe20008000000 */
[----:B------:R-:W-:Y:S01]  /*3f00*/  UMOV UR23, 0x80000020 ;  /* 0x8000002000177882 */ /* 0x000fe20000000000 */
[----:B------:R-:W-:-:S06]  /*3f10*/  WARPGROUP.ARRIVE ;  /* 0x00000000000079c5 */ /* 0x000fcc0000000000 */
[----:B------:R-:W-:Y:S01]  /*3f20*/  HGMMA.64x128x16.F32 R24, gdesc[UR20].tnspA, R24 ;  /* 0x21e00000141879f0 */ /* 0x000fe20008700818 */
[----:B------:R-:W-:Y:S02]  /*3f30*/  VIADD R101, R101, 0xffffffff ;  /* 0xffffffff65657836 */ /* 0x000fe40000000000 */
[----:B------:R-:W-:-:S03]  /*3f40*/  IMAD.WIDE R182, R8, 0x2, R182 ;  /* 0x0000000208b67825 */ /* 0x000fc600078e02b6 */
[----:B------:R-:W-:Y:S01]  /*3f50*/  ISETP.NE.U32.AND P0, PT, R101, RZ, PT ;  /* 0x000000ff6500720c */ /* 0x000fe20003f05070 */
[----:B------:R-:W-:-:S05]  /*3f60*/  IMAD.WIDE R200, R8, 0x2, R194 ;  /* 0x0000000208c87825 */ /* 0x000fca00078e02c2 */
[----:B------:R-:W-:Y:S01]  /*3f70*/  HGMMA.64x128x16.F32 R24, gdesc[UR8].tnspA, R24, gsb0 ;  /* 0x21e00000081879f0 */ /* 0x000fe20008000818 */
[----:B------:R-:W-:Y:S02]  /*3f80*/  IMAD.MOV.U32 R194, RZ, RZ, R182 ;  /* 0x000000ffffc27224 */ /* 0x000fe400078e00b6 */
[----:B------:R-:W-:Y:S02]  /*3f90*/  IMAD.MOV.U32 R195, RZ, RZ, R183 ;  /* 0x000000ffffc37224 */ /* 0x000fe400078e00b7 */
[----:B------:R-:W-:-:S04]  /*3fa0*/  IMAD.WIDE R178, R8, 0x2, R178 ;  /* 0x0000000208b27825 */ /* 0x000fc800078e02b2 */
[----:B------:R-:W-:-:S04]  /*3fb0*/  IMAD.WIDE R182, R8, 0x2, R166 ;  /* 0x0000000208b67825 */ /* 0x000fc800078e02a6 */
[----:B------:R-:W-:Y:S01]  /*3fc0*/  IMAD.WIDE R168, R8, 0x2, R168 ;  /* 0x0000000208a87825 */ /* 0x000fe200078e02a8 */
[----:B------:R-:W-:-:S03]  /*3fd0*/  UIADD3 UR14, UR14, -0x20, URZ ;  /* 0xffffffe00e0e7890 */ /* 0x000fc6000fffe03f */
[----:B0-----:R-:W-:-:S04]  /*3fe0*/  IMAD.WIDE R128, R8, 0x2, R192 ;  /* 0x0000000208807825 */ /* 0x001fc800078e02c0 */
[----:B------:R-:W-:-:S04]  /*3ff0*/  IMAD.WIDE R198, R8, 0x2, R186 ;  /* 0x0000000208c67825 */ /* 0x000fc800078e02ba */
        /* <DEDUP_REMOVED lines=8> */
[----:B------:R-:W-:Y:S02]  /*4080*/  IMAD.MOV.U32 R190, RZ, RZ, R178 ;  /* 0x000000ffffbe7224 */ /* 0x000fe400078e00b2 */
[----:B------:R-:W-:Y:S02]  /*4090*/  IMAD.MOV.U32 R191, RZ, RZ, R179 ;  /* 0x000000ffffbf7224 */ /* 0x000fe400078e00b3 */
[----:B------:R-:W-:Y:S02]  /*40a0*/  IMAD.MOV.U32 R185, RZ, RZ, R183 ;  /* 0x000000ffffb97224 */ /* 0x000fe400078e00b7 */
        /* <DEDUP_REMOVED lines=19> */
[----:B------:R-:W-:Y:S01]  /*41e0*/  IMAD.WIDE R156, R8, 0x2, R148 ;  /* 0x00000002089c7825 */ /* 0x000fe200078e0294 */
[----:B------:R-:W-:-:S03]  /*41f0*/  WARPGROUP.DEPBAR.LE gsb0, 0x0 ;  /* 0x00008000000079c5 */ /* 0x000fc60000010000 */
[----:B------:R-:W-:Y:S02]  /*4200*/  IMAD.MOV.U32 R160, RZ, RZ, R150 ;  /* 0x000000ffffa07224 */ /* 0x000fe400078e0096 */
[----:B------:R-:W-:Y:S02]  /*4210*/  IMAD.MOV.U32 R161, RZ, RZ, R151 ;  /* 0x000000ffffa17224 */ /* 0x000fe400078e0097 */
[----:B------:R-:W-:Y:S02]  /*4220*/  IMAD.MOV.U32 R124, RZ, RZ, R152 ;  /* 0x000000ffff7c7224 */ /* 0x000fe400078e0098 */
[----:B------:R-:W-:Y:S02]  /*4230*/  IMAD.MOV.U32 R163, RZ, RZ, R153 ;  /* 0x000000ffffa37224 */ /* 0x000fe400078e0099 */
[----:B------:R-:W-:Y:S02]  /*4240*/  IMAD.MOV.U32 R165, RZ, RZ, R155 ;  /* 0x000000ffffa57224 */ /* 0x000fe400078e009b */
[----:B------:R-:W-:-:S02]  /*4250*/  IMAD.MOV.U32 R122, RZ, RZ, R154 ;  /* 0x000000ffff7a7224 */ /* 0x000fc400078e009a */
[----:B------:R-:W-:Y:S02]  /*4260*/  IMAD.MOV.U32 R126, RZ, RZ, R136 ;  /* 0x000000ffff7e7224 */ /* 0x000fe400078e0088 */
[----:B------:R-:W-:Y:S02]  /*4270*/  IMAD.MOV.U32 R147, RZ, RZ, R137 ;  /* 0x000000ffff937224 */ /* 0x000fe400078e0089 */
[----:B------:R-:W-:Y:S02]  /*4280*/  IMAD.MOV.U32 R128, RZ, RZ, R138 ;  /* 0x000000ffff807224 */ /* 0x000fe400078e008a */
[----:B------:R-:W-:Y:S02]  /*4290*/  IMAD.MOV.U32 R149, RZ, RZ, R139 ;  /* 0x000000ffff957224 */ /* 0x000fe400078e008b */
[----:B------:R-:W-:-:S04]  /*42a0*/  IMAD.WIDE R144, R8, 0x2, R144 ;  /* 0x0000000208907825 */ /* 0x000fc800078e0290 */
        /* <DEDUP_REMOVED lines=8> */
[----:B------:R-:W-:Y:S01]  /*4330*/  IMAD.MOV.U32 R150, RZ, RZ, R133 ;  /* 0x000000ffff967224 */ /* 0x000fe200078e0085 */
[----:B-1----:R-:W-:Y:S06]  /*4340*/  @P0 BRA `(.L_x_1) ;  /* 0xffffffe800940947 */ /* 0x002fec000383ffff */
[----:B------:R-:W-:Y:S02]  /*4350*/  F2FP.F16.F32.PACK_AB R83, R87, R83 ;  /* 0x000000535753723e */ /* 0x000fe400000000ff */
[----:B------:R-:W-:Y:S02]  /*4360*/  F2FP.F16.F32.PACK_AB R82, R86, R82 ;  /* 0x000000525652723e */ /* 0x000fe400000000ff */
[----:B------:R-:W-:Y:S02]  /*4370*/  F2FP.F16.F32.PACK_AB R81, R85, R81 ;  /* 0x000000515551723e */ /* 0x000fe400000000ff */
[----:B------:R-:W-:Y:S02]  /*4380*/  F2FP.F16.F32.PACK_AB R80, R84, R80 ;  /* 0x000000505450723e */ /* 0x000fe400000000ff */
[----:B------:R-:W-:Y:S02]  /*4390*/  F2FP.F16.F32.PACK_AB R75, R79, R75 ;  /* 0x0000004b4f4b723e */ /* 0x000fe400000000ff */
[----:B------:R-:W-:-:S02]  /*43a0*/  F2FP.F16.F32.PACK_AB R74, R78, R74 ;  /* 0x0000004a4e4a723e */ /* 0x000fc400000000ff */
        /* <DEDUP_REMOVED lines=25> */
[----:B------:R-:W-:-:S07]  /*4540*/  F2FP.F16.F32.PACK_AB R8, R28, R24 ;  /* 0x000000181c08723e */ /* 0x000fce00000000ff */
.L_x_0:
[----:B------:R-:W-:Y:S01]  /*4550*/  BAR.SYNC.DEFER_BLOCKING 0x0 ;  /* 0x0000000000007b1d */ /* 0x000fe20000010000 */
[----:B------:R-:W-:Y:S01]  /*4560*/  IMAD.SHL.U32 R5, R0, 0x80, RZ ;  /* 0x0000008000057824 */ /* 0x000fe200078e00ff */
[----:B------:R-:W-:Y:S01]  /*4570*/  LOP3.LUT R3, R4, UR12, R3, 0xfe, !PT ;  /* 0x0000000c04037c12 */ /* 0x000fe2000f8efe03 */
[C---:B------:R-:W-:Y:S02]  /*4580*/  IMAD.SHL.U32 R29, R0.reuse, 0x10, RZ ;  /* 0x00000010001d7824 */ /* 0x040fe400078e00ff */
[----:B------:R-:W-:Y:S01]  /*4590*/  IMAD.SHL.U32 R0, R0, 0x8, RZ ;  /* 0x0000000800007824 */ /* 0x000fe200078e00ff */
[----:B------:R-:W-:Y:S01]  /*45a0*/  LOP3.LUT R5, R5, 0x400, RZ, 0xc0, !PT ;  /* 0x0000040005057812 */ /* 0x000fe200078ec0ff */
[----:B------:R-:W-:Y:S01]  /*45b0*/  ULDC UR4, c[0x0][0x244] ;  /* 0x0000910000047ab9 */ /* 0x000fe20000000800 */
[----:B------:R-:W-:Y:S01]  /*45c0*/  LOP3.LUT R4, R29, 0x70, RZ, 0xc0, !PT ;  /* 0x000000701d047812 */ /* 0x000fe200078ec0ff */
[----:B------:R-:W-:Y:S01]  /*45d0*/  IMAD R28, R2, UR4, RZ ;  /* 0x00000004021c7c24 */ /* 0x000fe2000f8e02ff */
[----:B------:R-:W-:Y:S01]  /*45e0*/  LOP3.LUT R0, R0, 0x380, RZ, 0xc0, !PT ;  /* 0x0000038000007812 */ /* 0x000fe200078ec0ff */
[----:B------:R-:W-:Y:S01]  /*45f0*/  ULDC.64 UR6, c[0x0][0x228] ;  /* 0x00008a0000067ab9 */ /* 0x000fe20000000a00 */
[----:B------:R-:W-:Y:S01]  /*4600*/  IADD3 R5, R5, UR13, R4 ;  /* 0x0000000d05057c10 */ /* 0x000fe2000fffe004 */
[----:B------:R-:W-:Y:S01]  /*4610*/  ULDC.64 UR4, c[0x0][0x220] ;  /* 0x0000880000047ab9 */ /* 0x000fe20000000a00 */
[----:B------:R-:W-:-:S02]  /*4620*/  LOP3.LUT R29, R29, 0x7f0, RZ, 0xc0, !PT ;  /* 0x000007f01d1d7812 */ /* 0x000fc400078ec0ff */
[----:B------:R-:W-:Y:S01]  /*4630*/  ISETP.GE.AND P0, PT, R2, UR6, PT ;  /* 0x0000000602007c0c */ /* 0x000fe2000bf06270 */
[----:B------:R-:W-:Y:S01]  /*4640*/  IMAD.IADD R36, R0, 0x1, R5 ;  /* 0x0000000100247824 */ /* 0x000fe200078e0205 */
[C---:B------:R-:W-:Y:S01]  /*4650*/  LOP3.LUT R4, R3.reuse, 0x6, RZ, 0xfc, !PT ;  /* 0x0000000603047812 */ /* 0x040fe200078efcff */
[----:B------:R-:W0:Y:S01]  /*4660*/  LDC R0, c[0x0][0x248] ;  /* 0x00009200ff007b82 */ /* 0x000e220000000800 */
[----:B------:R-:W-:Y:S02]  /*4670*/  LEA R2, P2, R28, UR4, 0x1 ;  /* 0x000000041c027c11 */ /* 0x000fe4000f8408ff */
[----:B------:R-:W-:Y:S01]  /*4680*/  ISETP.LT.AND P4, PT, R4, UR7, !P0 ;  /* 0x0000000704007c0c */ /* 0x000fe2000c781270 */
[----:B------:R-:W-:Y:S01]  /*4690*/  STSM.16.M88.4 [R36], R8 ;  /* 0x0000000824007844 */ /* 0x000fe20000000200 */
[C---:B------:R-:W-:Y:S02]  /*46a0*/  LOP3.LUT R7, R3.reuse, 0x2, RZ, 0xfc, !PT ;  /* 0x0000000203077812 */ /* 0x040fe400078efcff */
[C---:B------:R-:W-:Y:S01]  /*46b0*/  LOP3.LUT R6, R3.reuse, 0x4, RZ, 0xfc, !PT ;  /* 0x0000000403067812 */ /* 0x040fe200078efcff */
[----:B------:R-:W-:Y:S01]  /*46c0*/  BAR.SYNC.DEFER_BLOCKING 0x0 ;  /* 0x0000000000007b1d */ /* 0x000fe20000010000 */
[----:B------:R-:W-:-:S02]  /*46d0*/  LOP3.LUT R4, R3, 0x8, RZ, 0xfc, !PT ;  /* 0x0000000803047812 */ /* 0x000fc400078efcff */
[----:B------:R-:W-:Y:S02]  /*46e0*/  LEA.HI.X.SX32 R28, R28, UR5, 0x1, P2 ;  /* 0x000000051c1c7c11 */ /* 0x000fe400090f0eff */
[----:B------:R-:W-:Y:S02]  /*46f0*/  ISETP.LT.AND P1, PT, R7, UR7, !P0 ;  /* 0x0000000707007c0c */ /* 0x000fe4000c721270 */
[----:B------:R-:W-:Y:S02]  /*4700*/  ISETP.LT.AND P5, PT, R6, UR7, !P0 ;  /* 0x0000000706007c0c */ /* 0x000fe4000c7a1270 */
[----:B------:R-:W-:Y:S02]  /*4710*/  ISETP.LT.AND P3, PT, R4, UR7, !P0 ;  /* 0x0000000704007c0c */ /* 0x000fe4000c761270 */
[C---:B------:R-:W-:Y:S02]  /*4720*/  ISETP.LT.AND P2, PT, R3.reuse, UR7, !P0 ;  /* 0x0000000703007c0c */ /* 0x040fe4000c741270 */
[C---:B------:R-:W-:Y:S01]  /*4730*/  LOP3.LUT R37, R3.reuse, 0xc, RZ, 0xfc, !PT ;  /* 0x0000000c03257812 */ /* 0x040fe200078efcff */
[C---:B0-----:R-:W-:Y:S01]  /*4740*/  IMAD R5, R3.reuse, R0, RZ ;  /* 0x0000000003057224 */ /* 0x041fe200078e02ff */
[----:B------:R-:W-:-:S04]  /*4750*/  LOP3.LUT R38, R3, 0x12, RZ, 0xfc, !PT ;  /* 0x0000001203267812 */ /* 0x000fc800078efcff */
[C---:B------:R-:W-:Y:S01]  /*4760*/  LEA R30, P6, R5.reuse, R2, 0x1 ;  /* 0x00000002051e7211 */ /* 0x040fe200078c08ff */
[----:B------:R-:W0:Y:S03]  /*4770*/  LDS.128 R44, [R29+UR13] ;  /* 0x0000000d1d2c7984 */ /* 0x000e260008000c00 */
[----:B------:R-:W-:Y:S01]  /*4780*/  LEA.HI.X.SX32 R31, R5, R28, 0x1, P6 ;  /* 0x0000001c051f7211 */ /* 0x000fe200030f0eff */
[----:B------:R-:W-:Y:S06]  /*4790*/  BAR.SYNC.DEFER_BLOCKING 0x0 ;  /* 0x0000000000007b1d */ /* 0x000fec0000010000 */
[----:B------:R1:W-:Y:S02]  /*47a0*/  STSM.16.M88.4 [R36], R32 ;  /* 0x0000002024007844 */ /* 0x0003e40000000200 */
[----:B------:R-:W-:Y:S01]  /*47b0*/  BAR.SYNC.DEFER_BLOCKING 0x0 ;  /* 0x0000000000007b1d */ /* 0x000fe20000010000 */
[----:B-1----:R-:W-:Y:S01]  /*47c0*/  IMAD R33, R0, 0x2, R5 ;  /* 0x0000000200217824 */ /* 0x002fe200078e0205 */
[----:B------:R-:W-:-:S03]  /*47d0*/  LOP3.LUT R34, R3, 0xa, RZ, 0xfc, !PT ;  /* 0x0000000a03227812 */ /* 0x000fc600078efcff */
[----:B------:R-:W-:Y:S01]  /*47e0*/  IMAD R35, R0, 0x2, R33 ;  /* 0x0000000200237824 */ /* 0x000fe200078e0221 */
[----:B------:R-:W-:-:S03]  /*47f0*/  LEA R32, P6, R33, R2, 0x1 ;  /* 0x0000000221207211 */ /* 0x000fc600078c08ff */
[----:B------:R-:W-:Y:S01]  /*4800*/  IMAD R39, R0, 0x2, R35 ;  /* 0x0000000200277824 */ /* 0x000fe200078e0223 */
[----:B------:R-:W-:Y:S01]  /*4810*/  LEA.HI.X.SX32 R33, R33, R28, 0x1, P6 ;  /* 0x0000001c21217211 */ /* 0x000fe200030f0eff */
[----:B------:R-:W1:Y:S01]  /*4820*/  LDS.128 R24, [R29+UR13] ;  /* 0x0000000d1d187984 */ /* 0x000e620008000c00 */
[----:B------:R-:W-:Y:S06]  /*4830*/  BAR.SYNC.DEFER_BLOCKING 0x0 ;  /* 0x0000000000007b1d */ /* 0x000fec0000010000 */
[----:B------:R-:W-:Y:S02]  /*4840*/  STSM.16.M88.4 [R36], R40 ;  /* 0x0000002824007844 */ /* 0x000fe40000000200 */
[----:B------:R-:W-:Y:S06]  /*4850*/  BAR.SYNC.DEFER_BLOCKING 0x0 ;  /* 0x0000000000007b1d */ /* 0x000fec0000010000 */
[----:B------:R-:W2:Y:S02]  /*4860*/  LDS.128 R20, [R29+UR13] ;  /* 0x0000000d1d147984 */ /* 0x000ea40008000c00 */
[----:B------:R-:W-:Y:S06]  /*4870*/  BAR.SYNC.DEFER_BLOCKING 0x0 ;  /* 0x0000000000007b1d */ /* 0x000fec0000010000 */
[----:B------:R-:W-:Y:S02]  /*4880*/  STSM.16.M88.4 [R36], R48 ;  /* 0x0000003024007844 */ /* 0x000fe40000000200 */
[----:B------:R-:W-:Y:S06]  /*4890*/  BAR.SYNC.DEFER_BLOCKING 0x0 ;  /* 0x0000000000007b1d */ /* 0x000fec0000010000 */
[----:B------:R-:W3:Y:S02]  /*48a0*/  LDS.128 R16, [R29+UR13] ;  /* 0x0000000d1d107984 */ /* 0x000ee40008000c00 */
[----:B------:R-:W-:Y:S06]  /*48b0*/  BAR.SYNC.DEFER_BLOCKING 0x0 ;  /* 0x0000000000007b1d */ /* 0x000fec0000010000 */
[----:B------:R-:W-:Y:S02]  /*48c0*/  STSM.16.M88.4 [R36], R56 ;  /* 0x0000003824007844 */ /* 0x000fe40000000200 */
[----:B------:R-:W-:Y:S06]  /*48d0*/  BAR.SYNC.DEFER_BLOCKING 0x0 ;  /* 0x0000000000007b1d */ /* 0x000fec0000010000 */
[----:B------:R-:W4:Y:S02]  /*48e0*/  LDS.128 R12, [R29+UR13] ;  /* 0x0000000d1d0c7984 */ /* 0x000f240008000c00 */
[----:B------:R-:W-:Y:S06]  /*48f0*/  BAR.SYNC.DEFER_BLOCKING 0x0 ;  /* 0x0000000000007b1d */ /* 0x000fec0000010000 */
[----:B------:R-:W-:Y:S02]  /*4900*/  STSM.16.M88.4 [R36], R64 ;  /* 0x0000004024007844 */ /* 0x000fe40000000200 */
[----:B------:R-:W-:Y:S06]  /*4910*/  BAR.SYNC.DEFER_BLOCKING 0x0 ;  /* 0x0000000000007b1d */ /* 0x000fec0000010000 */
[----:B------:R-:W5:Y:S02]  /*4920*/  LDS.128 R8, [R29+UR13] ;  /* 0x0000000d1d087984 */ /* 0x000f640008000c00 */
[----:B------:R-:W-:Y:S06]  /*4930*/  BAR.SYNC.DEFER_BLOCKING 0x0 ;  /* 0x0000000000007b1d */ /* 0x000fec0000010000 */
[----:B------:R-:W-:Y:S02]  /*4940*/  STSM.16.M88.4 [R36], R72 ;  /* 0x0000004824007844 */ /* 0x000fe40000000200 */
[----:B------:R-:W-:Y:S06]  /*4950*/  BAR.SYNC.DEFER_BLOCKING 0x0 ;  /* 0x0000000000007b1d */ /* 0x000fec0000010000 */
[----:B------:R-:W5:Y:S02]  /*4960*/  LDS.128 R4, [R29+UR13] ;  /* 0x0000000d1d047984 */ /* 0x000f640008000c00 */
[----:B------:R-:W-:Y:S06]  /*4970*/  BAR.SYNC.DEFER_BLOCKING 0x0 ;  /* 0x0000000000007b1d */ /* 0x000fec0000010000 */
[----:B------:R1:W-:Y:S02]  /*4980*/  STSM.16.M88.4 [R36], R80 ;  /* 0x0000005024007844 */ /* 0x0003e40000000200 */
[----:B------:R-:W-:Y:S06]  /*4990*/  BAR.SYNC.DEFER_BLOCKING 0x0 ;  /* 0x0000000000007b1d */ /* 0x000fec0000010000 */
[----:B0-----:R0:W-:Y:S01]  /*49a0*/  @P2 STG.E.U16 desc[UR16][R30.64], R44 ;  /* 0x0000002c1e002986 */ /* 0x0011e2000c101510 */
[----:B------:R-:W-:-:S02]  /*49b0*/  ISETP.LT.AND P2, PT, R34, UR7, !P0 ;  /* 0x0000000722007c0c */ /* 0x000fc4000c741270 */
[----:B------:R-:W-:Y:S01]  /*49c0*/  LEA R34, P6, R35, R2, 0x1 ;  /* 0x0000000223227211 */ /* 0x000fe200078c08ff */
[----:B------:R2:W-:Y:S01]  /*49d0*/  @P1 STG.E.U16 desc[UR16][R32.64], R45 ;  /* 0x0000002d20001986 */ /* 0x0005e2000c101510 */
[----:B------:R-:W-:Y:S02]  /*49e0*/  ISETP.LT.AND P1, PT, R37, UR7, !P0 ;  /* 0x0000000725007c0c */ /* 0x000fe4000c721270 */
[----:B------:R-:W-:Y:S02]  /*49f0*/  LEA.HI.X.SX32 R35, R35, R28, 0x1, P6 ;  /* 0x0000001c23237211 */ /* 0x000fe400030f0eff */
[----:B-1----:R-:W-:Y:S02]  /*4a00*/  LEA R36, P6, R39, R2, 0x1 ;  /* 0x0000000227247211 */ /* 0x002fe400078c08ff */
[----:B0-----:R-:W-:Y:S01]  /*4a10*/  LOP3.LUT R30, R3, 0xe, RZ, 0xfc, !PT ;  /* 0x0000000e031e7812 */ /* 0x001fe200078efcff */
[----:B------:R-:W-:Y:S01]  /*4a20*/  IMAD R31, R0, 0x2, R39 ;  /* 0x00000002001f7824 */ /* 0x000fe200078e0227 */
[----:B------:R-:W-:Y:S01]  /*4a30*/  LEA.HI.X.SX32 R37, R39, R28, 0x1, P6 ;  /* 0x0000001c27257211 */ /* 0x000fe200030f0eff */
[----:B------:R0:W-:Y:S01]  /*4a40*/  @P5 STG.E.U16 desc[UR16][R34.64], R46 ;  /* 0x0000002e22005986 */ /* 0x0001e2000c101510 */
[----:B------:R-:W-:Y:S01]  /*4a50*/  ISETP.LT.AND P5, PT, R30, UR7, !P0 ;  /* 0x000000071e007c0c */ /* 0x000fe2000c7a1270 */
[----:B------:R-:W-:Y:S01]  /*4a60*/  IMAD R39, R0, 0x2, R31 ;  /* 0x0000000200277824 */ /* 0x000fe200078e021f */
[----:B------:R-:W-:Y:S01]  /*4a70*/  LEA R30, P6, R31, R2, 0x1 ;  /* 0x000000021f1e7211 */ /* 0x000fe200078c08ff */
[----:B------:R1:W-:Y:S01]  /*4a80*/  @P4 STG.E.U16 desc[UR16][R36.64], R47 ;  /* 0x0000002f24004986 */ /* 0x0003e2000c101510 */
[----:B--2---:R-:W-:-:S02]  /*4a90*/  LOP3.LUT R32, R3, 0x10, RZ, 0xfc, !PT ;  /* 0x0000001003207812 */ /* 0x004fc400078efcff */
[----:B------:R-:W-:Y:S02]  /*4aa0*/  LEA.HI.X.SX32 R31, R31, R28, 0x1, P6 ;  /* 0x0000001c1f1f7211 */ /* 0x000fe400030f0eff */
[----:B------:R-:W-:Y:S02]  /*4ab0*/  ISETP.LT.AND P4, PT, R32, UR7, !P0 ;  /* 0x0000000720007c0c */ /* 0x000fe4000c781270 */
[C---:B------:R-:W-:Y:S02]  /*4ac0*/  LEA R32, P6, R39.reuse, R2, 0x1 ;  /* 0x0000000227207211 */ /* 0x040fe400078c08ff */
[----:B------:R-:W-:Y:S02]  /*4ad0*/  PRMT R44, R44, 0x7632, R44 ;  /* 0x000076322c2c7816 */ /* 0x000fe4000000002c */
[----:B------:R-:W-:Y:S01]  /*4ae0*/  LEA.HI.X.SX32 R33, R39, R28, 0x1, P6 ;  /* 0x0000001c27217211 */ /* 0x000fe200030f0eff */
[C---:B------:R-:W-:Y:S01]  /*4af0*/  IMAD R39, R0.reuse, 0x2, R39 ;  /* 0x0000000200277824 */ /* 0x040fe200078e0227 */
[----:B------:R-:W-:Y:S01]  /*4b00*/  PRMT R45, R45, 0x7632, R45 ;  /* 0x000076322d2d7816 */ /* 0x000fe2000000002d */
[----:B------:R2:W-:Y:S01]  /*4b10*/  @P3 STG.E.U16 desc[UR16][R30.64], R44 ;  /* 0x0000002c1e003986 */ /* 0x0005e2000c101510 */
[----:B0-----:R-:W-:Y:S01]  /*4b20*/  LOP3.LUT R35, R3, 0x14, RZ, 0xfc, !PT ;  /* 0x0000001403237812 */ /* 0x001fe200078efcff */
[----:B-1----:R-:W-:Y:S01]  /*4b30*/  IMAD R37, R0, 0x2, R39 ;  /* 0x0000000200257824 */ /* 0x002fe200078e0227 */
[----:B------:R-:W-:Y:S01]  /*4b40*/  LEA R34, P6, R39, R2, 0x1 ;  /* 0x0000000227227211 */ /* 0x000fe200078c08ff */
[----:B------:R0:W-:Y:S01]  /*4b50*/  @P2 STG.E.U16 desc[UR16][R32.64], R45 ;  /* 0x0000002d20002986 */ /* 0x0001e2000c101510 */
[----:B------:R-:W-:-:S02]  /*4b60*/  ISETP.LT.AND P2, PT, R35, UR7, !P0 ;  /* 0x0000000723007c0c */ /* 0x000fc4000c741270 */
[----:B------:R-:W-:Y:S02]  /*4b70*/  PRMT R46, R46, 0x7632, R46 ;  /* 0x000076322e2e7816 */ /* 0x000fe4000000002e */
[----:B------:R-:W-:Y:S01]  /*4b80*/  LEA.HI.X.SX32 R35, R39, R28, 0x1, P6 ;  /* 0x0000001c27237211 */ /* 0x000fe200030f0eff */
[C---:B------:R-:W-:Y:S01]  /*4b90*/  IMAD R39, R0.reuse, 0x2, R37 ;  /* 0x0000000200277824 */ /* 0x040fe200078e0225 */
[----:B------:R-:W-:Y:S02]  /*4ba0*/  LOP3.LUT R36, R3, 0x16, RZ, 0xfc, !PT ;  /* 0x0000001603247812 */ /* 0x000fe400078efcff */
[----:B--2---:R-:W-:Y:S01]  /*4bb0*/  LEA R30, P6, R37, R2, 0x1 ;  /* 0x00000002251e7211 */ /* 0x004fe200078c08ff */
[----:B------:R-:W-:Y:S01]  /*4bc0*/  @P1 STG.E.U16 desc[UR16][R34.64], R46 ;  /* 0x0000002e22001986 */ /* 0x000fe2000c101510 */
[----:B------:R-:W-:Y:S02]  /*4bd0*/  PRMT R47, R47, 0x7632, R47 ;  /* 0x000076322f2f7816 */ /* 0x000fe4000000002f */
[----:B------:R-:W-:Y:S01]  /*4be0*/  LEA.HI.X.SX32 R31, R37, R28, 0x1, P6 ;  /* 0x0000001c251f7211 */ /* 0x000fe200030f0eff */
[----:B------:R-:W-:Y:S01]  /*4bf0*/  IMAD R37, R0, 0x2, R39 ;  /* 0x0000000200257824 */ /* 0x000fe200078e0227 */
[----:B------:R-:W-:-:S02]  /*4c00*/  ISETP.LT.AND P1, PT, R36, UR7, !P0 ;  /* 0x0000000724007c0c */ /* 0x000fc4000c721270 */
[----:B------:R-:W-:Y:S01]  /*4c10*/  LOP3.LUT R36, R3, 0x18, RZ, 0xfc, !PT ;  /* 0x0000001803247812 */ /* 0x000fe200078efcff */
[----:B------:R1:W-:Y:S01]  /*4c20*/  @P5 STG.E.U16 desc[UR16][R30.64], R47 ;  /* 0x0000002f1e005986 */ /* 0x0003e2000c101510 */
[C---:B0-----:R-:W-:Y:S02]  /*4c30*/  LEA R32, P6, R39.reuse, R2, 0x1 ;  /* 0x0000000227207211 */ /* 0x041fe400078c08ff */
[----:B------:R-:W-:Y:S02]  /*4c40*/  ISETP.LT.AND P3, PT, R38, UR7, !P0 ;  /* 0x0000000726007c0c */ /* 0x000fe4000c761270 */
[----:B------:R-:W-:Y:S01]  /*4c50*/  LEA.HI.X.SX32 R33, R39, R28, 0x1, P6 ;  /* 0x0000001c27217211 */ /* 0x000fe200030f0eff */
[----:B------:R-:W-:Y:S01]  /*4c60*/  IMAD R39, R0, 0x2, R37 ;  /* 0x0000000200277824 */ /* 0x000fe200078e0225 */
[----:B------:R-:W-:Y:S02]  /*4c70*/  ISETP.LT.AND P5, PT, R36, UR7, !P0 ;  /* 0x0000000724007c0c */ /* 0x000fe4000c7a1270 */
[----:B------:R-:W-:Y:S01]  /*4c80*/  LEA R36, P6, R37, R2, 0x1 ;  /* 0x0000000225247211 */ /* 0x000fe200078c08ff */
[----:B------:R-:W-:Y:S01]  /*4c90*/  IMAD R41, R0, 0x2, R39 ;  /* 0x0000000200297824 */ /* 0x000fe200078e0227 */
[----:B------:R0:W-:Y:S01]  /*4ca0*/  @P4 STG.E.U16 desc[UR16][R32.64], R24 ;  /* 0x0000001820004986 */ /* 0x0001e2000c101510 */
[----:B-1----:R-:W-:-:S02]  /*4cb0*/  LOP3.LUT R31, R3, 0x1c, RZ, 0xfc, !PT ;  /* 0x0000001c031f7812 */ /* 0x002fc400078efcff */
[----:B------:R-:W-:Y:S02]  /*4cc0*/  LEA.HI.X.SX32 R37, R37, R28, 0x1, P6 ;  /* 0x0000001c25257211 */ /* 0x000fe400030f0eff */
[----:B------:R-:W-:Y:S02]  /*4cd0*/  LEA R34, P6, R39, R2, 0x1 ;  /* 0x0000000227227211 */ /* 0x000fe400078c08ff */
[----:B------:R-:W-:Y:S01]  /*4ce0*/  LOP3.LUT R38, R3, 0x1a, RZ, 0xfc, !PT ;  /* 0x0000001a03267812 */ /* 0x000fe200078efcff */
[----:B------:R1:W-:Y:S01]  /*4cf0*/  @P3 STG.E.U16 desc[UR16][R36.64], R25 ;  /* 0x0000001924003986 */ /* 0x0003e2000c101510 */
[----:B------:R-:W-:Y:S02]  /*4d00*/  LEA.HI.X.SX32 R35, R39, R28, 0x1, P6 ;  /* 0x0000001c27237211 */ /* 0x000fe400030f0eff */
[----:B------:R-:W-:Y:S02]  /*4d10*/  LEA R30, P6, R41, R2, 0x1 ;  /* 0x00000002291e7211 */ /* 0x000fe400078c08ff */
[----:B------:R-:W-:Y:S01]  /*4d20*/  ISETP.LT.AND P3, PT, R31, UR7, !P0 ;  /* 0x000000071f007c0c */ /* 0x000fe2000c761270 */
[----:B------:R2:W-:Y:S01]  /*4d30*/  @P2 STG.E.U16 desc[UR16][R34.64], R26 ;  /* 0x0000001a22002986 */ /* 0x0005e2000c101510 */
[----:B------:R-:W-:Y:S01]  /*4d40*/  LEA.HI.X.SX32 R31, R41, R28, 0x1, P6 ;  /* 0x0000001c291f7211 */ /* 0x000fe200030f0eff */
[----:B------:R-:W-:Y:S01]  /*4d50*/  IMAD R41, R0, 0x2, R41 ;  /* 0x0000000200297824 */ /* 0x000fe200078e0229 */
[----:B0-----:R-:W-:-:S02]  /*4d60*/  LOP3.LUT R33, R3, 0x20, RZ, 0xfc, !PT ;  /* 0x0000002003217812 */ /* 0x001fc400078efcff */
[----:B------:R-:W-:Y:S01]  /*4d70*/  ISETP.LT.AND P4, PT, R38, UR7, !P0 ;  /* 0x0000000726007c0c */ /* 0x000fe2000c781270 */
[C---:B-1----:R-:W-:Y:S01]  /*4d80*/  IMAD R37, R0.reuse, 0x2, R41 ;  /* 0x0000000200257824 */ /* 0x042fe200078e0229 */
[----:B------:R-:W-:Y:S01]  /*4d90*/  LEA R32, P6, R41, R2, 0x1 ;  /* 0x0000000229207211 */ /* 0x000fe200078c08ff */
[----:B------:R0:W-:Y:S01]  /*4da0*/  @P1 STG.E.U16 desc[UR16][R30.64], R27 ;  /* 0x0000001b1e001986 */ /* 0x0001e2000c101510 */
[----:B------:R-:W-:Y:S02]  /*4db0*/  ISETP.LT.AND P1, PT, R33, UR7, !P0 ;  /* 0x0000000721007c0c */ /* 0x000fe4000c721270 */
[----:B------:R-:W-:Y:S01]  /*4dc0*/  LEA.HI.X.SX32 R33, R41, R28, 0x1, P6 ;  /* 0x0000001c29217211 */ /* 0x000fe200030f0eff */
[----:B--2---:R-:W-:Y:S01]  /*4dd0*/  IMAD R35, R0, 0x2, R37 ;  /* 0x0000000200237824 */ /* 0x004fe200078e0225 */
[C---:B------:R-:W-:Y:S02]  /*4de0*/  LOP3.LUT R34, R3.reuse, 0x22, RZ, 0xfc, !PT ;  /* 0x0000002203227812 */ /* 0x040fe400078efcff */
[----:B------:R-:W-:-:S02]  /*4df0*/  LOP3.LUT R38, R3, 0x1e, RZ, 0xfc, !PT ;  /* 0x0000001e03267812 */ /* 0x000fc400078efcff */
[----:B------:R-:W-:Y:S02]  /*4e00*/  PRMT R36, R25, 0x7632, R36 ;  /* 0x0000763219247816 */ /* 0x000fe40000000024 */
[----:B------:R-:W-:Y:S02]  /*4e10*/  ISETP.LT.AND P2, PT, R38, UR7, !P0 ;  /* 0x0000000726007c0c */ /* 0x000fe4000c741270 */
[----:B0-----:R-:W-:Y:S02]  /*4e20*/  PRMT R31, R24, 0x7632, R31 ;  /* 0x00007632181f7816 */ /* 0x001fe4000000001f */
[----:B------:R-:W-:-:S03]  /*4e30*/  LEA R24, P6, R37, R2, 0x1 ;  /* 0x0000000225187211 */ /* 0x000fc600078c08ff */
[----:B------:R0:W-:Y:S01]  /*4e40*/  @P5 STG.E.U16 desc[UR16][R32.64], R31 ;  /* 0x0000001f20005986 */ /* 0x0001e2000c101510 */
[----:B------:R-:W-:Y:S01]  /*4e50*/  LEA.HI.X.SX32 R25, R37, R28, 0x1, P6 ;  /* 0x0000001c25197211 */ /* 0x000fe200030f0eff */
[----:B------:R-:W-:Y:S01]  /*4e60*/  IMAD R37, R0, 0x2, R35 ;  /* 0x0000000200257824 */ /* 0x000fe200078e0223 */
[----:B------:R-:W-:Y:S02]  /*4e70*/  ISETP.LT.AND P5, PT, R34, UR7, !P0 ;  /* 0x0000000722007c0c */ /* 0x000fe4000c7a1270 */
[----:B------:R-:W-:Y:S01]  /*4e80*/  LEA R30, P6, R35, R2, 0x1 ;  /* 0x00000002231e7211 */ /* 0x000fe200078c08ff */
[----:B------:R1:W-:Y:S01]  /*4e90*/  @P4 STG.E.U16 desc[UR16][R24.64], R36 ;  /* 0x0000002418004986 */ /* 0x0003e2000c101510 */
[----:B------:R-:W-:-:S04]  /*4ea0*/  LOP3.LUT R34, R3, 0x24, RZ, 0xfc, !PT ;  /* 0x0000002403227812 */ /* 0x000fc800078efcff */
[----:B------:R-:W-:Y:S01]  /*4eb0*/  ISETP.LT.AND P4, PT, R34, UR7, !P0 ;  /* 0x0000000722007c0c */ /* 0x000fe2000c781270 */
[C---:B0-----:R-:W-:Y:S01]  /*4ec0*/  IMAD R33, R0.reuse, 0x2, R37 ;  /* 0x0000000200217824 */ /* 0x041fe200078e0225 */
[----:B------:R-:W-:Y:S02]  /*4ed0*/  LEA.HI.X.SX32 R31, R35, R28, 0x1, P6 ;  /* 0x0000001c231f7211 */ /* 0x000fe400030f0eff */
[----:B------:R-:W-:Y:S02]  /*4ee0*/  LEA R34, P6, R37, R2, 0x1 ;  /* 0x0000000225227211 */ /* 0x000fe400078c08ff */
[----:B------:R-:W-:Y:S01]  /*4ef0*/  PRMT R32, R27, 0x7632, R32 ;  /* 0x000076321b207816 */ /* 0x000fe20000000020 */
[----:B------:R-:W-:Y:S01]  /*4f00*/  IMAD R27, R0, 0x2, R33 ;  /* 0x00000002001b7824 */ /* 0x000fe200078e0221 */
[----:B-1----:R-:W-:Y:S02]  /*4f10*/  PRMT R25, R26, 0x7632, R25 ;  /* 0x000076321a197816 */ /* 0x002fe40000000019 */
[----:B------:R-:W-:-:S02]  /*4f20*/  LOP3.LUT R26, R3, 0x26, RZ, 0xfc, !PT ;  /* 0x00000026031a7812 */ /* 0x000fc400078efcff */
[----:B------:R-:W-:Y:S01]  /*4f30*/  LEA.HI.X.SX32 R35, R37, R28, 0x1, P6 ;  /* 0x0000001c25237211 */ /* 0x000fe200030f0eff */
[----:B------:R0:W-:Y:S01]  /*4f40*/  @P3 STG.E.U16 desc[UR16][R30.64], R25 ;  /* 0x000000191e003986 */ /* 0x0001e2000c101510 */
[----:B------:R-:W-:Y:S02]  /*4f50*/  ISETP.LT.AND P3, PT, R26, UR7, !P0 ;  /* 0x000000071a007c0c */ /* 0x000fe4000c761270 */
[----:B------:R-:W-:Y:S01]  /*4f60*/  LEA R24, P6, R33, R2, 0x1 ;  /* 0x0000000221187211 */ /* 0x000fe200078c08ff */
[----:B------:R1:W-:Y:S01]  /*4f70*/  @P2 STG.E.U16 desc[UR16][R34.64], R32 ;  /* 0x0000002022002986 */ /* 0x0003e2000c101510 */
[----:B------:R-:W-:-:S04]  /*4f80*/  LOP3.LUT R26, R3, 0x28, RZ, 0xfc, !PT ;  /* 0x00000028031a7812 */ /* 0x000fc800078efcff */
[----:B------:R-:W-:Y:S02]  /*4f90*/  ISETP.LT.AND P2, PT, R26, UR7, !P0 ;  /* 0x000000071a007c0c */ /* 0x000fe4000c741270 */
[----:B0-----:R-:W-:Y:S01]  /*4fa0*/  LEA.HI.X.SX32 R25, R33, R28, 0x1, P6 ;  /* 0x0000001c21197211 */ /* 0x001fe200030f0eff */
[----:B------:R-:W-:Y:S01]  /*4fb0*/  IMAD R31, R0, 0x2, R27 ;  /* 0x00000002001f7824 */ /* 0x000fe200078e021b */
[----:B------:R-:W-:Y:S02]  /*4fc0*/  LOP3.LUT R30, R3, 0x2a, RZ, 0xfc, !PT ;  /* 0x0000002a031e7812 */ /* 0x000fe400078efcff */
[C---:B------:R-:W-:Y:S01]  /*4fd0*/  LEA R26, P6, R27.reuse, R2, 0x1 ;  /* 0x000000021b1a7211 */ /* 0x040fe200078c08ff */
[----:B------:R0:W-:Y:S01]  /*4fe0*/  @P1 STG.E.U16 desc[UR16][R24.64], R20 ;  /* 0x0000001418001986 */ /* 0x0001e2000c101510 */
[----:B------:R-:W-:Y:S01]  /*4ff0*/  ISETP.LT.AND P1, PT, R30, UR7, !P0 ;  /* 0x000000071e007c0c */ /* 0x000fe2000c721270 */
[----:B------:R-:W-:Y:S01]  /*5000*/  IMAD R37, R0, 0x2, R31 ;  /* 0x0000000200257824 */ /* 0x000fe200078e021f */
[----:B------:R-:W-:-:S02]  /*5010*/  LEA.HI.X.SX32 R27, R27, R28, 0x1, P6 ;  /* 0x0000001c1b1b7211 */ /* 0x000fc400030f0eff */
[----:B------:R-:W-:Y:S02]  /*5020*/  LEA R30, P6, R31, R2, 0x1 ;  /* 0x000000021f1e7211 */ /* 0x000fe400078c08ff */
[----:B------:R-:W-:Y:S01]  /*5030*/  LOP3.LUT R33, R3, 0x2c, RZ, 0xfc, !PT ;  /* 0x0000002c03217812 */ /* 0x000fe200078efcff */
[----:B------:R2:W-:Y:S01]  /*5040*/  @P5 STG.E.U16 desc[UR16][R26.64], R21 ;  /* 0x000000151a005986 */ /* 0x0005e2000c101510 */
[----:B------:R-:W-:Y:S02]  /*5050*/  LEA.HI.X.SX32 R31, R31, R28, 0x1, P6 ;  /* 0x0000001c1f1f7211 */ /* 0x000fe400030f0eff */
[----:B-1----:R-:W-:Y:S01]  /*5060*/  LEA R32, P6, R37, R2, 0x1 ;  /* 0x0000000225207211 */ /* 0x002fe200078c08ff */
[C---:B0-----:R-:W-:Y:S01]  /*5070*/  IMAD R25, R0.reuse, 0x2, R37 ;  /* 0x0000000200197824 */ /* 0x041fe200078e0225 */
[----:B------:R-:W-:Y:S01]  /*5080*/  LOP3.LUT R24, R3, 0x2e, RZ, 0xfc, !PT ;  /* 0x0000002e03187812 */ /* 0x000fe200078efcff */
[----:B------:R0:W-:Y:S01]  /*5090*/  @P4 STG.E.U16 desc[UR16][R30.64], R22 ;  /* 0x000000161e004986 */ /* 0x0001e2000c101510 */
[----:B------:R-:W-:Y:S01]  /*50a0*/  ISETP.LT.AND P5, PT, R33, UR7, !P0 ;  /* 0x0000000721007c0c */ /* 0x000fe2000c7a1270 */
[----:B------:R-:W-:Y:S01]  /*50b0*/  IMAD R35, R0, 0x2, R25 ;  /* 0x0000000200237824 */ /* 0x000fe200078e0219 */
[----:B------:R-:W-:-:S02]  /*50c0*/  LEA.HI.X.SX32 R33, R37, R28, 0x1, P6 ;  /* 0x0000001c25217211 */ /* 0x000fc400030f0eff */
[----:B------:R-:W-:Y:S02]  /*50d0*/  ISETP.LT.AND P4, PT, R24, UR7, !P0 ;  /* 0x0000000718007c0c */ /* 0x000fe4000c781270 */
[----:B------:R-:W-:Y:S01]  /*50e0*/  LEA R24, P6, R25, R2, 0x1 ;  /* 0x0000000219187211 */ /* 0x000fe200078c08ff */
[----:B------:R1:W-:Y:S01]  /*50f0*/  @P3 STG.E.U16 desc[UR16][R32.64], R23 ;  /* 0x0000001720003986 */ /* 0x0003e2000c101510 */
[----:B--2---:R-:W-:Y:S02]  /*5100*/  LOP3.LUT R26, R3, 0x30, RZ, 0xfc, !PT ;  /* 0x00000030031a7812 */ /* 0x004fe400078efcff */
[----:B------:R-:W-:Y:S02]  /*5110*/  LEA.HI.X.SX32 R25, R25, R28, 0x1, P6 ;  /* 0x0000001c19197211 */ /* 0x000fe400030f0eff */
[----:B------:R-:W-:Y:S02]  /*5120*/  PRMT R27, R20, 0x7632, R27 ;  /* 0x00007632141b7816 */ /* 0x000fe4000000001b */
[----:B------:R-:W-:-:S02]  /*5130*/  ISETP.LT.AND P3, PT, R26, UR7, !P0 ;  /* 0x000000071a007c0c */ /* 0x000fc4000c761270 */
[----:B------:R-:W-:Y:S01]  /*5140*/  LEA R26, P6, R35, R2, 0x1 ;  /* 0x00000002231a7211 */ /* 0x000fe200078c08ff */
[----:B------:R2:W-:Y:S01]  /*5150*/  @P2 STG.E.U16 desc[UR16][R24.64], R27 ;  /* 0x0000001b18002986 */ /* 0x0005e2000c101510 */
[----:B------:R-:W-:Y:S02]  /*5160*/  LOP3.LUT R20, R3, 0x32, RZ, 0xfc, !PT ;  /* 0x0000003203147812 */ /* 0x000fe400078efcff */
[----:B0-----:R-:W-:Y:S02]  /*5170*/  PRMT R30, R21, 0x7632, R30 ;  /* 0x00007632151e7816 */ /* 0x001fe4000000001e */
[----:B------:R-:W-:Y:S02]  /*5180*/  ISETP.LT.AND P2, PT, R20, UR7, !P0 ;  /* 0x0000000714007c0c */ /* 0x000fe4000c741270 */
[----:B------:R-:W-:Y:S02]  /*5190*/  LOP3.LUT R21, R3, 0x34, RZ, 0xfc, !PT ;  /* 0x0000003403157812 */ /* 0x000fe400078efcff */
[----:B-1----:R-:W-:-:S02]  /*51a0*/  PRMT R32, R22, 0x7632, R32 ;  /* 0x0000763216207816 */ /* 0x002fc40000000020 */
[----:B------:R-:W-:Y:S02]  /*51b0*/  PRMT R33, R23, 0x7632, R33 ;  /* 0x0000763217217816 */ /* 0x000fe40000000021 */
[----:B--2---:R-:W-:Y:S01]  /*51c0*/  LEA.HI.X.SX32 R27, R35, R28, 0x1, P6 ;  /* 0x0000001c231b7211 */ /* 0x004fe200030f0eff */
[----:B------:R-:W-:Y:S01]  /*51d0*/  IMAD R35, R0, 0x2, R35 ;  /* 0x0000000200237824 */ /* 0x000fe200078e0223 */
[----:B------:R-:W-:-:S03]  /*51e0*/  LOP3.LUT R24, R3, 0x36, RZ, 0xfc, !PT ;  /* 0x0000003603187812 */ /* 0x000fc600078efcff */
[C---:B------:R-:W-:Y:S01]  /*51f0*/  IMAD R31, R0.reuse, 0x2, R35 ;  /* 0x00000002001f7824 */ /* 0x040fe200078e0223 */
[----:B------:R-:W-:Y:S01]  /*5200*/  LEA R20, P6, R35, R2, 0x1 ;  /* 0x0000000223147211 */ /* 0x000fe200078c08ff */
[----:B------:R0:W-:Y:S01]  /*5210*/  @P1 STG.E.U16 desc[UR16][R26.64], R30 ;  /* 0x0000001e1a001986 */ /* 0x0001e2000c101510 */
[----:B------:R-:W-:Y:S01]  /*5220*/  ISETP.LT.AND P1, PT, R21, UR7, !P0 ;  /* 0x0000000715007c0c */ /* 0x000fe2000c721270 */
[----:B------:R-:W-:Y:S01]  /*5230*/  IMAD R25, R0, 0x2, R31 ;  /* 0x0000000200197824 */ /* 0x000fe200078e021f */
[----:B------:R-:W-:Y:S02]  /*5240*/  LEA.HI.X.SX32 R21, R35, R28, 0x1, P6 ;  /* 0x0000001c23157211 */ /* 0x000fe400030f0eff */
[----:B------:R-:W-:-:S03]  /*5250*/  LEA R22, P6, R31, R2, 0x1 ;  /* 0x000000021f167211 */ /* 0x000fc600078c08ff */
[----:B------:R-:W-:Y:S01]  /*5260*/  @P5 STG.E.U16 desc[UR16][R20.64], R32 ;  /* 0x0000002014005986 */ /* 0x000fe2000c101510 */
[----:B------:R-:W-:Y:S02]  /*5270*/  LEA.HI.X.SX32 R23, R31, R28, 0x1, P6 ;  /* 0x0000001c1f177211 */ /* 0x000fe400030f0eff */
[----:B------:R-:W-:Y:S01]  /*5280*/  ISETP.LT.AND P5, PT, R24, UR7, !P0 ;  /* 0x0000000718007c0c */ /* 0x000fe2000c7a1270 */
[C---:B0-----:R-:W-:Y:S01]  /*5290*/  IMAD R27, R0.reuse, 0x2, R25 ;  /* 0x00000002001b7824 */ /* 0x041fe200078e0219 */
[----:B------:R-:W-:Y:S01]  /*52a0*/  LOP3.LUT R26, R3, 0x38, RZ, 0xfc, !PT ;  /* 0x00000038031a7812 */ /* 0x000fe200078efcff */
[----:B------:R0:W-:Y:S01]  /*52b0*/  @P4 STG.E.U16 desc[UR16][R22.64], R33 ;  /* 0x0000002116004986 */ /* 0x0001e2000c101510 */
[C---:B------:R-:W-:Y:S01]  /*52c0*/  LEA R24, P6, R25.reuse, R2, 0x1 ;  /* 0x0000000219187211 */ /* 0x040fe200078c08ff */
[----:B------:R-:W-:Y:S01]  /*52d0*/  IMAD R31, R0, 0x2, R27 ;  /* 0x00000002001f7824 */ /* 0x000fe200078e021b */
[----:B------:R-:W-:Y:S02]  /*52e0*/  ISETP.LT.AND P4, PT, R26, UR7, !P0 ;  /* 0x000000071a007c0c */ /* 0x000fe4000c781270 */
[----:B------:R-:W-:-:S02]  /*52f0*/  LEA.HI.X.SX32 R25, R25, R28, 0x1, P6 ;  /* 0x0000001c19197211 */ /* 0x000fc400030f0eff */
[----:B------:R-:W-:Y:S02]  /*5300*/  LEA R26, P6, R27, R2, 0x1 ;  /* 0x000000021b1a7211 */ /* 0x000fe400078c08ff */
[----:B------:R-:W-:Y:S01]  /*5310*/  LOP3.LUT R30, R3, 0x3a, RZ, 0xfc, !PT ;  /* 0x0000003a031e7812 */ /* 0x000fe200078efcff */
[----:B---3--:R1:W-:Y:S01]  /*5320*/  @P3 STG.E.U16 desc[UR16][R24.64], R16 ;  /* 0x0000001018003986 */ /* 0x0083e2000c101510 */
[----:B------:R-:W-:Y:S01]  /*5330*/  LEA.HI.X.SX32 R27, R27, R28, 0x1, P6 ;  /* 0x0000001c1b1b7211 */ /* 0x000fe200030f0eff */
[----:B0-----:R-:W-:Y:S01]  /*5340*/  IMAD R33, R0, 0x2, R31 ;  /* 0x0000000200217824 */ /* 0x001fe200078e021f */
[----:B------:R-:W-:Y:S02]  /*5350*/  LEA R20, P6, R31, R2, 0x1 ;  /* 0x000000021f147211 */ /* 0x000fe400078c08ff */
[----:B------:R-:W-:Y:S01]  /*5360*/  LOP3.LUT R23, R3, 0x3c, RZ, 0xfc, !PT ;  /* 0x0000003c03177812 */ /* 0x000fe200078efcff */
[----:B------:R0:W-:Y:S01]  /*5370*/  @P2 STG.E.U16 desc[UR16][R26.64], R17 ;  /* 0x000000111a002986 */ /* 0x0001e2000c101510 */
[----:B------:R-:W-:-:S02]  /*5380*/  LEA.HI.X.SX32 R21, R31, R28, 0x1, P6 ;  /* 0x0000001c1f157211 */ /* 0x000fc400030f0eff */
[----:B------:R-:W-:Y:S02]  /*5390*/  LEA R22, P6, R33, R2, 0x1 ;  /* 0x0000000221167211 */ /* 0x000fe400078c08ff */
[----:B------:R-:W-:Y:S01]  /*53a0*/  ISETP.LT.AND P2, PT, R23, UR7, !P0 ;  /* 0x0000000717007c0c */ /* 0x000fe2000c741270 */
[----:B------:R2:W-:Y:S01]  /*53b0*/  @P1 STG.E.U16 desc[UR16][R20.64], R18 ;  /* 0x0000001214001986 */ /* 0x0005e2000c101510 */
[----:B------:R-:W-:Y:S01]  /*53c0*/  LEA.HI.X.SX32 R23, R33, R28, 0x1, P6 ;  /* 0x0000001c21177211 */ /* 0x000fe200030f0eff */
[----:B------:R-:W-:Y:S01]  /*53d0*/  IMAD R33, R0, 0x2, R33 ;  /* 0x0000000200217824 */ /* 0x000fe200078e0221 */
[----:B-1----:R-:W-:Y:S02]  /*53e0*/  LOP3.LUT R25, R3, 0x40, RZ, 0xfc, !PT ;  /* 0x0000004003197812 */ /* 0x002fe400078efcff */
[----:B------:R-:W-:Y:S01]  /*53f0*/  ISETP.LT.AND P3, PT, R30, UR7, !P0 ;  /* 0x000000071e007c0c */ /* 0x000fe2000c761270 */
[----:B0-----:R-:W-:Y:S01]  /*5400*/  IMAD R27, R0, 0x2, R33 ;  /* 0x00000002001b7824 */ /* 0x001fe200078e0221 */
[----:B------:R-:W-:Y:S01]  /*5410*/  LEA R24, P6, R33, R2, 0x1 ;  /* 0x0000000221187211 */ /* 0x000fe200078c08ff */
[----:B------:R0:W-:Y:S01]  /*5420*/  @P5 STG.E.U16 desc[UR16][R22.64], R19 ;  /* 0x0000001316005986 */ /* 0x0001e2000c101510 */
[----:B------:R-:W-:-:S02]  /*5430*/  LOP3.LUT R30, R3, 0x3e, RZ, 0xfc, !PT ;  /* 0x0000003e031e7812 */ /* 0x000fc400078efcff */
[----:B------:R-:W-:Y:S01]  /*5440*/  ISETP.LT.AND P5, PT, R25, UR7, !P0 ;  /* 0x0000000719007c0c */ /* 0x000fe2000c7a1270 */
[----:B--2---:R-:W-:Y:S01]  /*5450*/  IMAD R21, R0, 0x2, R27 ;  /* 0x0000000200157824 */ /* 0x004fe200078e021b */
[----:B------:R-:W-:Y:S02]  /*5460*/  PRMT R26, R16, 0x7632, R26 ;  /* 0x00007632101a7816 */ /* 0x000fe4000000001a */
[----:B------:R-:W-:Y:S02]  /*5470*/  LEA.HI.X.SX32 R25, R33, R28, 0x1, P6 ;  /* 0x0000001c21197211 */ /* 0x000fe400030f0eff */
[----:B------:R-:W-:Y:S02]  /*5480*/  LEA R16, P6, R27, R2, 0x1 ;  /* 0x000000021b107211 */ /* 0x000fe400078c08ff */
[----:B------:R-:W-:Y:S01]  /*5490*/  LOP3.LUT R20, R3, 0x42, RZ, 0xfc, !PT ;  /* 0x0000004203147812 */ /* 0x000fe200078efcff */
[----:B------:R1:W-:Y:S01]  /*54a0*/  @P4 STG.E.U16 desc[UR16][R24.64], R26 ;  /* 0x0000001a18004986 */ /* 0x0003e2000c101510 */
[----:B------:R-:W-:Y:S01]  /*54b0*/  ISETP.LT.AND P1, PT, R30, UR7, !P0 ;  /* 0x000000071e007c0c */ /* 0x000fe2000c721270 */
[----:B0-----:R-:W-:Y:S01]  /*54c0*/  IMAD R23, R0, 0x2, R21 ;  /* 0x0000000200177824 */ /* 0x001fe200078e0215 */
[----:B------:R-:W-:-:S02]  /*54d0*/  PRMT R30, R17, 0x7632, R30 ;  /* 0x00007632111e7816 */ /* 0x000fc4000000001e */
[----:B------:R-:W-:Y:S02]  /*54e0*/  LEA.HI.X.SX32 R17, R27, R28, 0x1, P6 ;  /* 0x0000001c1b117211 */ /* 0x000fe400030f0eff */
[----:B------:R-:W-:Y:S02]  /*54f0*/  ISETP.LT.AND P4, PT, R20, UR7, !P0 ;  /* 0x0000000714007c0c */ /* 0x000fe4000c781270 */
[----:B------:R-:W-:Y:S01]  /*5500*/  LEA R20, P6, R21, R2, 0x1 ;  /* 0x0000000215147211 */ /* 0x000fe200078c08ff */
[----:B------:R0:W-:Y:S01]  /*5510*/  @P3 STG.E.U16 desc[UR16][R16.64], R30 ;  /* 0x0000001e10003986 */ /* 0x0001e2000c101510 */
[----:B------:R-:W-:Y:S01]  /*5520*/  LOP3.LUT R22, R3, 0x44, RZ, 0xfc, !PT ;  /* 0x0000004403167812 */ /* 0x000fe200078efcff */
[----:B-1----:R-:W-:Y:S01]  /*5530*/  IMAD R25, R0, 0x2, R23 ;  /* 0x0000000200197824 */ /* 0x002fe200078e0217 */
[----:B------:R-:W-:Y:S02]  /*5540*/  LEA.HI.X.SX32 R21, R21, R28, 0x1, P6 ;  /* 0x0000001c15157211 */ /* 0x000fe400030f0eff */
[----:B------:R-:W-:-:S02]  /*5550*/  ISETP.LT.AND P3, PT, R22, UR7, !P0 ;  /* 0x0000000716007c0c */ /* 0x000fc4000c761270 */
[----:B------:R-:W-:Y:S02]  /*5560*/  LEA R22, P6, R23, R2, 0x1 ;  /* 0x0000000217167211 */ /* 0x000fe400078c08ff */
[----:B------:R-:W-:Y:S01]  /*5570*/  PRMT R26, R19, 0x7632, R26 ;  /* 0x00007632131a7816 */ /* 0x000fe2000000001a */
[----:B------:R-:W-:Y:S01]  /*5580*/  IMAD R19, R0, 0x2, R25 ;  /* 0x0000000200137824 */ /* 0x000fe200078e0219 */
[----:B------:R-:W-:Y:S02]  /*5590*/  LEA.HI.X.SX32 R23, R23, R28, 0x1, P6 ;  /* 0x0000001c17177211 */ /* 0x000fe400030f0eff */
[----:B0-----:R-:W-:Y:S02]  /*55a0*/  PRMT R17, R18, 0x7632, R17 ;  /* 0x0000763212117816 */ /* 0x001fe40000000011 */
[----:B------:R-:W-:Y:S02]  /*55b0*/  LOP3.LUT R18, R3, 0x46, RZ, 0xfc, !PT ;  /* 0x0000004603127812 */ /* 0x000fe400078efcff */
[----:B------:R-:W-:Y:S01]  /*55c0*/  LEA R16, P6, R25, R2, 0x1 ;  /* 0x0000000219107211 */ /* 0x000fe200078c08ff */
[----:B------:R0:W-:Y:S01]  /*55d0*/  @P2 STG.E.U16 desc[UR16][R20.64], R17 ;  /* 0x0000001114002986 */ /* 0x0001e2000c101510 */
[----:B------:R-:W-:-:S02]  /*55e0*/  ISETP.LT.AND P2, PT, R18, UR7, !P0 ;  /* 0x0000000712007c0c */ /* 0x000fc4000c741270 */
[C---:B------:R-:W-:Y:S01]  /*55f0*/  LOP3.LUT R18, R3.reuse, 0x48, RZ, 0xfc, !PT ;  /* 0x0000004803127812 */ /* 0x040fe200078efcff */
[----:B------:R1:W-:Y:S01]  /*5600*/  @P1 STG.E.U16 desc[UR16][R22.64], R26 ;  /* 0x0000001a16001986 */ /* 0x0003e2000c101510 */
[----:B------:R-:W-:Y:S02]  /*5610*/  LOP3.LUT R24, R3, 0x4c, RZ, 0xfc, !PT ;  /* 0x0000004c03187812 */ /* 0x000fe400078efcff */
[----:B------:R-:W-:Y:S02]  /*5620*/  ISETP.LT.AND P1, PT, R18, UR7, !P0 ;  /* 0x0000000712007c0c */ /* 0x000fe4000c721270 */
[----:B0-----:R-:W-:Y:S01]  /*5630*/  LEA.HI.X.SX32 R17, R25, R28, 0x1, P6 ;  /* 0x0000001c19117211 */ /* 0x001fe200030f0eff */
[----:B------:R-:W-:Y:S01]  /*5640*/  IMAD R21, R0, 0x2, R19 ;  /* 0x0000000200157824 */ /* 0x000fe200078e0213 */
[----:B------:R-:W-:Y:S02]  /*5650*/  LOP3.LUT R20, R3, 0x4a, RZ, 0xfc, !PT ;  /* 0x0000004a03147812 */ /* 0x000fe400078efcff */
[C---:B------:R-:W-:Y:S01]  /*5660*/  LEA R18, P6, R19.reuse, R2, 0x1 ;  /* 0x0000000213127211 */ /* 0x040fe200078c08ff */
[----:B----4-:R0:W-:Y:S01]  /*5670*/  @P5 STG.E.U16 desc[UR16][R16.64], R12 ;  /* 0x0000000c10005986 */ /* 0x0101e2000c101510 */
[----:B------:R-:W-:Y:S01]  /*5680*/  ISETP.LT.AND P5, PT, R20, UR7, !P0 ;  /* 0x0000000714007c0c */ /* 0x000fe2000c7a1270 */
[----:B------:R-:W-:Y:S01]  /*5690*/  IMAD R25, R0, 0x2, R21 ;  /* 0x0000000200197824 */ /* 0x000fe200078e0215 */
[----:B------:R-:W-:-:S02]  /*56a0*/  LEA.HI.X.SX32 R19, R19, R28, 0x1, P6 ;  /* 0x0000001c13137211 */ /* 0x000fc400030f0eff */
[----:B------:R-:W-:-:S03]  /*56b0*/  LEA R20, P6, R21, R2, 0x1 ;  /* 0x0000000215147211 */ /* 0x000fc600078c08ff */
[----:B------:R2:W-:Y:S01]  /*56c0*/  @P4 STG.E.U16 desc[UR16][R18.64], R13 ;  /* 0x0000000d12004986 */ /* 0x0005e2000c101510 */
[----:B------:R-:W-:Y:S02]  /*56d0*/  LEA.HI.X.SX32 R21, R21, R28, 0x1, P6 ;  /* 0x0000001c15157211 */ /* 0x000fe400030f0eff */
[----:B-1----:R-:W-:Y:S01]  /*56e0*/  LEA R22, P6, R25, R2, 0x1 ;  /* 0x0000000219167211 */ /* 0x002fe200078c08ff */
[C---:B0-----:R-:W-:Y:S01]  /*56f0*/  IMAD R17, R0.reuse, 0x2, R25 ;  /* 0x0000000200117824 */ /* 0x041fe200078e0219 */
[----:B------:R-:W-:Y:S01]  /*5700*/  LOP3.LUT R16, R3, 0x4e, RZ, 0xfc, !PT ;  /* 0x0000004e03107812 */ /* 0x000fe200078efcff */
[----:B------:R0:W-:Y:S01]  /*5710*/  @P3 STG.E.U16 desc[UR16][R20.64], R14 ;  /* 0x0000000e14003986 */ /* 0x0001e2000c101510 */
[----:B------:R-:W-:Y:S01]  /*5720*/  LEA.HI.X.SX32 R23, R25, R28, 0x1, P6 ;  /* 0x0000001c19177211 */ /* 0x000fe200030f0eff */
[----:B------:R-:W-:Y:S01]  /*5730*/  IMAD R25, R0, 0x2, R17 ;  /* 0x0000000200197824 */ /* 0x000fe200078e0211 */
[----:B------:R-:W-:Y:S02]  /*5740*/  ISETP.LT.AND P3, PT, R16, UR7, !P0 ;  /* 0x0000000710007c0c */ /* 0x000fe4000c761270 */
[----:B------:R-:W-:Y:S01]  /*5750*/  LEA R16, P6, R17, R2, 0x1 ;  /* 0x0000000211107211 */ /* 0x000fe200078c08ff */
[----:B------:R1:W-:Y:S01]  /*5760*/  @P2 STG.E.U16 desc[UR16][R22.64], R15 ;  /* 0x0000000f16002986 */ /* 0x0003e2000c101510 */
[----:B--2---:R-:W-:-:S02]  /*5770*/  LOP3.LUT R18, R3, 0x50, RZ, 0xfc, !PT ;  /* 0x0000005003127812 */ /* 0x004fc400078efcff */
[----:B------:R-:W-:Y:S02]  /*5780*/  LEA.HI.X.SX32 R17, R17, R28, 0x1, P6 ;  /* 0x0000001c11117211 */ /* 0x000fe400030f0eff */
[----:B------:R-:W-:Y:S02]  /*5790*/  PRMT R19, R12, 0x7632, R19 ;  /* 0x000076320c137816 */ /* 0x000fe40000000013 */
[----:B------:R-:W-:Y:S02]  /*57a0*/  ISETP.LT.AND P2, PT, R18, UR7, !P0 ;  /* 0x0000000712007c0c */ /* 0x000fe4000c741270 */
[----:B------:R-:W-:Y:S01]  /*57b0*/  LEA R18, P6, R25, R2, 0x1 ;  /* 0x0000000219127211 */ /* 0x000fe200078c08ff */
[----:B------:R2:W-:Y:S01]  /*57c0*/  @P1 STG.E.U16 desc[UR16][R16.64], R19 ;  /* 0x0000001310001986 */ /* 0x0005e2000c101510 */
[----:B------:R-:W-:Y:S02]  /*57d0*/  LOP3.LUT R12, R3, 0x52, RZ, 0xfc, !PT ;  /* 0x00000052030c7812 */ /* 0x000fe400078efcff */
[----:B------:R-:W-:-:S02]  /*57e0*/  ISETP.LT.AND P4, PT, R24, UR7, !P0 ;  /* 0x0000000718007c0c */ /* 0x000fc4000c781270 */
[----:B0-----:R-:W-:Y:S02]  /*57f0*/  PRMT R20, R13, 0x7632, R20 ;  /* 0x000076320d147816 */ /* 0x001fe40000000014 */
[----:B------:R-:W-:Y:S02]  /*5800*/  ISETP.LT.AND P1, PT, R12, UR7, !P0 ;  /* 0x000000070c007c0c */ /* 0x000fe4000c721270 */
[----:B------:R-:W-:Y:S02]  /*5810*/  LOP3.LUT R13, R3, 0x54, RZ, 0xfc, !PT ;  /* 0x00000054030d7812 */ /* 0x000fe400078efcff */
[----:B-1----:R-:W-:Y:S02]  /*5820*/  PRMT R22, R14, 0x7632, R22 ;  /* 0x000076320e167816 */ /* 0x002fe40000000016 */
[----:B--2---:R-:W-:Y:S01]  /*5830*/  LEA.HI.X.SX32 R19, R25, R28, 0x1, P6 ;  /* 0x0000001c19137211 */ /* 0x004fe200030f0eff */
[----:B------:R-:W-:Y:S01]  /*5840*/  IMAD R25, R0, 0x2, R25 ;  /* 0x0000000200197824 */ /* 0x000fe200078e0219 */
[----:B------:R-:W-:-:S02]  /*5850*/  LOP3.LUT R16, R3, 0x56, RZ, 0xfc, !PT ;  /* 0x0000005603107812 */ /* 0x000fc400078efcff */
[----:B------:R-:W-:Y:S01]  /*5860*/  PRMT R23, R15, 0x7632, R23 ;  /* 0x000076320f177816 */ /* 0x000fe20000000017 */
        /* <DEDUP_REMOVED lines=19> */
[----:B-----5:R1:W-:Y:S01]  /*59a0*/  @P2 STG.E.U16 desc[UR16][R16.64], R8 ;  /* 0x0000000810002986 */ /* 0x0203e2000c101510 */
        /* <DEDUP_REMOVED lines=33> */
[----:B------:R-:W-:Y:S01]  /*5bc0*/  LEA.HI.X.SX32 R13, R13, R28, 0x1, P6 ;  /* 0x0000001c0d0d7211 */ /* 0x000fe200030f0eff */
[----:B------:R-:W1:Y:S01]  /*5bd0*/  LDS.128 R20, [R29+UR13] ;  /* 0x0000000d1d147984 */ /* 0x000e620008000c00 */
        /* <DEDUP_REMOVED lines=13> */
[----:B0-----:R-:W-:Y:S01]  /*5cb0*/  LEA.HI.X.SX32 R9, R17, R28, 0x1, P6 ;  /* 0x0000001c11097211 */ /* 0x001fe200030f0eff */
[----:B------:R-:W-:Y:S01]  /*5cc0*/  IMAD R13, R0, 0x2, R11 ;  /* 0x00000002000d7824 */ /* 0x000fe200078e020b */
[----:B------:R-:W-:Y:S02]  /*5cd0*/  ISETP.LT.AND P6, PT, R10, UR7, !P0 ;  /* 0x000000070a007c0c */ /* 0x000fe4000c7c1270 */
[----:B------:R-:W-:Y:S01]  /*5ce0*/  LEA R10, P5, R11, R2, 0x1 ;  /* 0x000000020b0a7211 */ /* 0x000fe200078a08ff */
[----:B------:R-:W-:Y:S01]  /*5cf0*/  IMAD R17, R0, 0x2, R13 ;  /* 0x0000000200117824 */ /* 0x000fe200078e020d */
[----:B------:R-:W-:Y:S01]  /*5d00*/  LOP3.LUT R12, R3, 0x6a, RZ, 0xfc, !PT ;  /* 0x0000006a030c7812 */ /* 0x000fe200078efcff */
[----:B------:R0:W-:Y:S01]  /*5d10*/  @P4 STG.E.U16 desc[UR16][R8.64], R4 ;  /* 0x0000000408004986 */ /* 0x0001e2000c101510 */
[----:B------:R-:W-:-:S02]  /*5d20*/  LEA.HI.X.SX32 R11, R11, R28, 0x1, P5 ;  /* 0x0000001c0b0b7211 */ /* 0x000fc400028f0eff */
[----:B------:R-:W-:Y:S02]  /*5d30*/  ISETP.LT.AND P5, PT, R12, UR7, !P0 ;  /* 0x000000070c007c0c */ /* 0x000fe4000c7a1270 */
[-C--:B------:R-:W-:Y:S01]  /*5d40*/  LEA R12, P4, R13, R2.reuse, 0x1 ;  /* 0x000000020d0c7211 */ /* 0x080fe200078808ff */
[----:B------:R3:W-:Y:S01]  /*5d50*/  @P3 STG.E.U16 desc[UR16][R10.64], R5 ;  /* 0x000000050a003986 */ /* 0x0007e2000c101510 */
[----:B--2---:R-:W-:Y:S02]  /*5d60*/  LEA R14, P3, R17, R2, 0x1 ;  /* 0x00000002110e7211 */ /* 0x004fe400078608ff */
[-C--:B------:R-:W-:Y:S02]  /*5d70*/  LEA.HI.X.SX32 R13, R13, R28.reuse, 0x1, P4 ;  /* 0x0000001c0d0d7211 */ /* 0x080fe400020f0eff */
[----:B------:R-:W-:Y:S01]  /*5d80*/  LEA.HI.X.SX32 R15, R17, R28, 0x1, P3 ;  /* 0x0000001c110f7211 */ /* 0x000fe200018f0eff */
[----:B------:R-:W-:Y:S01]  /*5d90*/  IMAD R17, R0, 0x2, R17 ;  /* 0x0000000200117824 */ /* 0x000fe200078e0211 */
[C---:B0-----:R-:W-:Y:S01]  /*5da0*/  LOP3.LUT R8, R3.reuse, 0x70, RZ, 0xfc, !PT ;  /* 0x0000007003087812 */ /* 0x041fe200078efcff */
[----:B------:R0:W-:Y:S01]  /*5db0*/  @P2 STG.E.U16 desc[UR16][R12.64], R6 ;  /* 0x000000060c002986 */ /* 0x0001e2000c101510 */
[----:B------:R-:W-:-:S02]  /*5dc0*/  LOP3.LUT R9, R3, 0x6e, RZ, 0xfc, !PT ;  /* 0x0000006e03097812 */ /* 0x000fc400078efcff */
[----:B------:R-:W-:Y:S01]  /*5dd0*/  ISETP.LT.AND P2, PT, R8, UR7, !P0 ;  /* 0x0000000708007c0c */ /* 0x000fe2000c741270 */
[----:B------:R2:W-:Y:S01]  /*5de0*/  @P1 STG.E.U16 desc[UR16][R14.64], R7 ;  /* 0x000000070e001986 */ /* 0x0005e2000c101510 */
[----:B------:R-:W-:Y:S01]  /*5df0*/  LEA R8, P1, R17, R2, 0x1 ;  /* 0x0000000211087211 */ /* 0x000fe200078208ff */
[----:B---3--:R-:W-:Y:S01]  /*5e00*/  IMAD R11, R0, 0x2, R17 ;  /* 0x00000002000b7824 */ /* 0x008fe200078e0211 */
[----:B------:R-:W-:Y:S02]  /*5e10*/  ISETP.LT.AND P4, PT, R16, UR7, !P0 ;  /* 0x0000000710007c0c */ /* 0x000fe4000c781270 */
[----:B------:R-:W-:Y:S02]  /*5e20*/  ISETP.LT.AND P3, PT, R9, UR7, !P0 ;  /* 0x0000000709007c0c */ /* 0x000fe4000c761270 */
[----:B------:R-:W-:Y:S01]  /*5e30*/  PRMT R16, R4, 0x7632, R16 ;  /* 0x0000763204107816 */ /* 0x000fe20000000010 */
[----:B0-----:R-:W-:Y:S01]  /*5e40*/  IMAD R13, R0, 0x2, R11 ;  /* 0x00000002000d7824 */ /* 0x001fe200078e020b */
[----:B------:R-:W-:-:S02]  /*5e50*/  LEA.HI.X.SX32 R9, R17, R28, 0x1, P1 ;  /* 0x0000001c11097211 */ /* 0x000fc400008f0eff */
[----:B------:R-:W-:Y:S01]  /*5e60*/  LEA R4, P1, R11, R2, 0x1 ;  /* 0x000000020b047211 */ /* 0x000fe200078208ff */
[----:B--2---:R-:W-:Y:S01]  /*5e70*/  IMAD R15, R0, 0x2, R13 ;  /* 0x00000002000f7824 */ /* 0x004fe200078e020d */
[----:B------:R-:W-:Y:S01]  /*5e80*/  LOP3.LUT R10, R3, 0x72, RZ, 0xfc, !PT ;  /* 0x00000072030a7812 */ /* 0x000fe200078efcff */
[----:B------:R0:W-:Y:S01]  /*5e90*/  @P6 STG.E.U16 desc[UR16][R8.64], R16 ;  /* 0x0000001008006986 */ /* 0x0001e2000c101510 */
[----:B------:R-:W-:Y:S02]  /*5ea0*/  PRMT R17, R5, 0x7632, R17 ;  /* 0x0000763205117816 */ /* 0x000fe40000000011 */
[----:B------:R-:W-:Y:S02]  /*5eb0*/  LEA.HI.X.SX32 R5, R11, R28, 0x1, P1 ;  /* 0x0000001c0b057211 */ /* 0x000fe400008f0eff */
[----:B------:R-:W-:Y:S02]  /*5ec0*/  ISETP.LT.AND P1, PT, R10, UR7, !P0 ;  /* 0x000000070a007c0c */ /* 0x000fe4000c721270 */
[----:B------:R-:W-:Y:S01]  /*5ed0*/  LEA R10, P6, R13, R2, 0x1 ;  /* 0x000000020d0a7211 */ /* 0x000fe200078c08ff */
[----:B------:R2:W-:Y:S01]  /*5ee0*/  @P5 STG.E.U16 desc[UR16][R4.64], R17 ;  /* 0x0000001104005986 */ /* 0x0005e2000c101510 */
[----:B------:R-:W-:-:S02]  /*5ef0*/  LOP3.LUT R12, R3, 0x74, RZ, 0xfc, !PT ;  /* 0x00000074030c7812 */ /* 0x000fc400078efcff */
[----:B------:R-:W-:Y:S01]  /*5f00*/  LEA.HI.X.SX32 R11, R13, R28, 0x1, P6 ;  /* 0x0000001c0d0b7211 */ /* 0x000fe200030f0eff */
[----:B0-----:R-:W-:Y:S01]  /*5f10*/  IMAD R9, R0, 0x2, R15 ;  /* 0x0000000200097824 */ /* 0x001fe200078e020f */
[----:B------:R-:W-:Y:S02]  /*5f20*/  ISETP.LT.AND P5, PT, R12, UR7, !P0 ;  /* 0x000000070c007c0c */ /* 0x000fe4000c7a1270 */
[----:B------:R-:W-:Y:S02]  /*5f30*/  LEA R12, P6, R15, R2, 0x1 ;  /* 0x000000020f0c7211 */ /* 0x000fe400078c08ff */
[----:B------:R-:W-:Y:S01]  /*5f40*/  PRMT R14, R7, 0x7632, R14 ;  /* 0x00007632070e7816 */ /* 0x000fe2000000000e */
[----:B------:R-:W-:Y:S01]  /*5f50*/  IMAD R7, R0, 0x2, R9 ;  /* 0x0000000200077824 */ /* 0x000fe200078e0209 */
[----:B------:R-:W-:Y:S02]  /*5f60*/  LEA.HI.X.SX32 R13, R15, R28, 0x1, P6 ;  /* 0x0000001c0f0d7211 */ /* 0x000fe400030f0eff */
[----:B--2---:R-:W-:-:S02]  /*5f70*/  PRMT R5, R6, 0x7632, R5 ;  /* 0x0000763206057816 */ /* 0x004fc40000000005 */
[----:B------:R-:W-:Y:S02]  /*5f80*/  LEA R4, P6, R9, R2, 0x1 ;  /* 0x0000000209047211 */ /* 0x000fe400078c08ff */
[C---:B------:R-:W-:Y:S01]  /*5f90*/  LOP3.LUT R6, R3.reuse, 0x76, RZ, 0xfc, !PT ;  /* 0x0000007603067812 */ /* 0x040fe200078efcff */
[----:B------:R0:W-:Y:S01]  /*5fa0*/  @P4 STG.E.U16 desc[UR16][R10.64], R5 ;  /* 0x000000050a004986 */ /* 0x0001e2000c101510 */
[C---:B------:R-:W-:Y:S02]  /*5fb0*/  LOP3.LUT R8, R3.reuse, 0x7a, RZ, 0xfc, !PT ;  /* 0x0000007a03087812 */ /* 0x040fe400078efcff */
[----:B------:R-:W-:Y:S01]  /*5fc0*/  ISETP.LT.AND P4, PT, R6, UR7, !P0 ;  /* 0x0000000706007c0c */ /* 0x000fe2000c781270 */
[----:B------:R2:W-:Y:S01]  /*5fd0*/  @P3 STG.E.U16 desc[UR16][R12.64], R14 ;  /* 0x0000000e0c003986 */ /* 0x0005e2000c101510 */
[----:B------:R-:W-:-:S04]  /*5fe0*/  LOP3.LUT R6, R3, 0x78, RZ, 0xfc, !PT ;  /* 0x0000007803067812 */ /* 0x000fc800078efcff */
[----:B------:R-:W-:Y:S02]  /*5ff0*/  ISETP.LT.AND P3, PT, R6, UR7, !P0 ;  /* 0x0000000706007c0c */ /* 0x000fe4000c761270 */
[----:B0-----:R-:W-:Y:S01]  /*6000*/  LEA.HI.X.SX32 R5, R9, R28, 0x1, P6 ;  /* 0x0000001c09057211 */ /* 0x001fe200030f0eff */
[C---:B------:R-:W-:Y:S01]  /*6010*/  IMAD R9, R0.reuse, 0x2, R7 ;  /* 0x0000000200097824 */ /* 0x040fe200078e0207 */
[----:B------:R-:W-:Y:S02]  /*6020*/  LEA R6, P6, R7, R2, 0x1 ;  /* 0x0000000207067211 */ /* 0x000fe400078c08ff */
[----:B--2---:R-:W-:Y:S01]  /*6030*/  LOP3.LUT R14, R3, 0x7c, RZ, 0xfc, !PT ;  /* 0x0000007c030e7812 */ /* 0x004fe200078efcff */
[----:B------:R-:W-:Y:S01]  /*6040*/  IMAD R11, R0, 0x2, R9 ;  /* 0x00000002000b7824 */ /* 0x000fe200078e0209 */
[----:B------:R-:W-:Y:S01]  /*6050*/  LEA.HI.X.SX32 R7, R7, R28, 0x1, P6 ;  /* 0x0000001c07077211 */ /* 0x000fe200030f0eff */
[----:B-1----:R0:W-:Y:S01]  /*6060*/  @P2 STG.E.U16 desc[UR16][R4.64], R20 ;  /* 0x0000001404002986 */ /* 0x0021e2000c101510 */
[----:B------:R-:W-:Y:S01]  /*6070*/  ISETP.LT.AND P2, PT, R8, UR7, !P0 ;  /* 0x0000000708007c0c */ /* 0x000fe2000c741270 */
[C---:B------:R-:W-:Y:S01]  /*6080*/  IMAD R13, R0.reuse, 0x2, R11 ;  /* 0x00000002000d7824 */ /* 0x040fe200078e020b */
[-C--:B------:R-:W-:Y:S01]  /*6090*/  LEA R8, P6, R9, R2.reuse, 0x1 ;  /* 0x0000000209087211 */ /* 0x080fe200078c08ff */
[----:B------:R1:W-:Y:S01]  /*60a0*/  @P1 STG.E.U16 desc[UR16][R6.64], R21 ;  /* 0x0000001506001986 */ /* 0x0003e2000c101510 */
[----:B------:R-:W-:Y:S01]  /*60b0*/  LEA R10, P1, R11, R2, 0x1 ;  /* 0x000000020b0a7211 */ /* 0x000fe200078208ff */
[----:B------:R-:W-:Y:S01]  /*60c0*/  IMAD R15, R0, 0x2, R13 ;  /* 0x00000002000f7824 */ /* 0x000fe200078e020d */
[----:B------:R-:W-:-:S02]  /*60d0*/  LEA.HI.X.SX32 R9, R9, R28, 0x1, P6 ;  /* 0x0000001c09097211 */ /* 0x000fc400030f0eff */
[----:B------:R-:W-:Y:S01]  /*60e0*/  LEA.HI.X.SX32 R11, R11, R28, 0x1, P1 ;  /* 0x0000001c0b0b7211 */ /* 0x000fe200008f0eff */
[C---:B------:R-:W-:Y:S01]  /*60f0*/  IMAD R17, R0.reuse, 0x2, R15 ;  /* 0x0000000200117824 */ /* 0x040fe200078e020f */
[----:B------:R-:W-:Y:S01]  /*6100*/  LOP3.LUT R3, R3, 0x7e, RZ, 0xfc, !PT ;  /* 0x0000007e03037812 */ /* 0x000fe200078efcff */
[----:B------:R2:W-:Y:S01]  /*6110*/  @P5 STG.E.U16 desc[UR16][R8.64], R22 ;  /* 0x0000001608005986 */ /* 0x0005e2000c101510 */
[-C--:B------:R-:W-:Y:S01]  /*6120*/  LEA R12, P6, R13, R2.reuse, 0x1 ;  /* 0x000000020d0c7211 */ /* 0x080fe200078c08ff */
[----:B------:R-:W-:Y:S01]  /*6130*/  IMAD R19, R0, 0x2, R17 ;  /* 0x0000000200137824 */ /* 0x000fe200078e0211 */
[----:B0-----:R-:W-:Y:S01]  /*6140*/  PRMT R20, R20, 0x7632, R20 ;  /* 0x0000763214147816 */ /* 0x001fe20000000014 */
[----:B------:R2:W-:Y:S01]  /*6150*/  @P4 STG.E.U16 desc[UR16][R10.64], R23 ;  /* 0x000000170a004986 */ /* 0x0005e2000c101510 */
[----:B-1----:R-:W-:Y:S02]  /*6160*/  LEA R6, P1, R17, R2, 0x1 ;  /* 0x0000000211067211 */ /* 0x002fe400078208ff */
[----:B------:R-:W-:-:S02]  /*6170*/  LEA.HI.X.SX32 R13, R13, R28, 0x1, P6 ;  /* 0x0000001c0d0d7211 */ /* 0x000fc400030f0eff */
[----:B------:R-:W-:Y:S02]  /*6180*/  LEA.HI.X.SX32 R7, R17, R28, 0x1, P1 ;  /* 0x0000001c11077211 */ /* 0x000fe400008f0eff */
[----:B------:R-:W-:Y:S01]  /*6190*/  ISETP.LT.AND P1, PT, R14, UR7, !P0 ;  /* 0x000000070e007c0c */ /* 0x000fe2000c721270 */
[----:B------:R2:W-:Y:S01]  /*61a0*/  @P3 STG.E.U16 desc[UR16][R12.64], R20 ;  /* 0x000000140c003986 */ /* 0x0005e2000c101510 */
[----:B------:R-:W-:Y:S02]  /*61b0*/  ISETP.LT.AND P0, PT, R3, UR7, !P0 ;  /* 0x0000000703007c0c */ /* 0x000fe4000c701270 */
[----:B------:R-:W-:Y:S02]  /*61c0*/  LEA R4, P6, R15, R2, 0x1 ;  /* 0x000000020f047211 */ /* 0x000fe400078c08ff */
[----:B------:R-:W-:Y:S02]  /*61d0*/  PRMT R21, R21, 0x7632, R21 ;  /* 0x0000763215157816 */ /* 0x000fe40000000015 */
[----:B------:R-:W-:-:S02]  /*61e0*/  LEA.HI.X.SX32 R5, R15, R28, 0x1, P6 ;  /* 0x0000001c0f057211 */ /* 0x000fc400030f0eff */
[----:B------:R-:W-:Y:S02]  /*61f0*/  PRMT R0, R22, 0x7632, R0 ;  /* 0x0000763216007816 */ /* 0x000fe40000000000 */
[C---:B------:R-:W-:Y:S01]  /*6200*/  LEA R2, P6, R19.reuse, R2, 0x1 ;  /* 0x0000000213027211 */ /* 0x040fe200078c08ff */
[----:B------:R2:W-:Y:S03]  /*6210*/  @P2 STG.E.U16 desc[UR16][R4.64], R21 ;  /* 0x0000001504002986 */ /* 0x0005e6000c101510 */
[----:B------:R-:W-:Y:S01]  /*6220*/  LEA.HI.X.SX32 R3, R19, R28, 0x1, P6 ;  /* 0x0000001c13037211 */ /* 0x000fe200030f0eff */
[----:B------:R2:W-:Y:S01]  /*6230*/  @P1 STG.E.U16 desc[UR16][R6.64], R0 ;  /* 0x0000000006001986 */ /* 0x0005e2000c101510 */
[----:B------:R-:W-:Y:S07]  /*6240*/  @!P0 EXIT ;  /* 0x000000000000894d */ /* 0x000fee0003800000 */
[----:B--2---:R-:W-:-:S05]  /*6250*/  PRMT R23, R23, 0x7632, R23 ;  /* 0x0000763217177816 */ /* 0x004fca0000000017 */
[----:B------:R-:W-:Y:S01]  /*6260*/  STG.E.U16 desc[UR16][R2.64], R23 ;  /* 0x0000001702007986 */ /* 0x000fe2000c101510 */
[----:B------:R-:W-:Y:S05]  /*6270*/  EXIT ;  /* 0x000000000000794d */ /* 0x000fea0003800000 */
.L_x_2:
[----:B------:R-:W-:-:S00]  /*6280*/  BRA `(.L_x_2) ;  /* 0xfffffffc00fc7947 */ /* 0x000fc0000383ffff */
[----:B------:R-:W-:-:S00]  /*6290*/  NOP ;  /* 0x0000000000007918 */ /* 0x000fc00000000000 */
        /* <DEDUP_REMOVED lines=14> */
.L_x_3:


//--------------------- .nv.shared.matmul_kernel  --------------------------
	.section	.nv.shared.matmul_kernel,"aw",@nobits
	.sectionflags	@""
	.align	16
	.zero		1024


//--------------------- .nv.shared.reserved.0     --------------------------
	.section	.nv.shared.reserved.0,"aw",@nobits
	.weak		__nv_reservedSMEM_offset_0_alias
	.size		__nv_reservedSMEM_offset_0_alias, 0, 0
	.other		__nv_reservedSMEM_offset_0_alias,@"STO_CUDA_RESERVED_SHARED STV_DEFAULT"
__nv_reservedSMEM_offset_0_alias:
	.zero		0


//--------------------- .nv.constant0.matmul_kernel --------------------------
	.section	.nv.constant0.matmul_kernel,"a",@progbits
	.sectionflags	@""
	.align	4
.nv.constant0.matmul_kernel:
	.zero		608


//--------------------- SYMBOLS --------------------------

	.type		.nv.reservedSmem.offset0,@object
	.size		.nv.reservedSmem.offset0,0x4
